def gluon_wgmma(
    a_ptr,
    b_ptr,
    c_ptr,
    M,
    N,
    K,
    stride_am,
    stride_bk,
    stride_cm,
    BLOCK_M: gl.constexpr,
    BLOCK_N: gl.constexpr,
    BLOCK_K: gl.constexpr,
    DTYPE: gl.constexpr,
    A_LAYOUT: gl.constexpr,
    B_LAYOUT: gl.constexpr,
    C_LAYOUT: gl.constexpr,
    B_SHAPE: gl.constexpr,
    TRANS_B: gl.constexpr,
    NUM_BUFFERS: gl.constexpr,
    NUM_WARPS: gl.constexpr,
):
    a_desc = tma.make_tensor_descriptor(
        a_ptr, [M, K], [stride_am, 1], [BLOCK_M, BLOCK_K], A_LAYOUT
    )
    b_desc = tma.make_tensor_descriptor(
        b_ptr,
        [N, K] if TRANS_B else [K, N],
        [stride_bk, 1],
        B_SHAPE,
        B_LAYOUT,
    )
    c_desc = tma.make_tensor_descriptor(
        c_ptr, [M, N], [stride_cm, 1], [BLOCK_M, BLOCK_N], C_LAYOUT
    )

    a_bufs = gl.allocate_shared_memory(
        DTYPE, [NUM_BUFFERS, BLOCK_M, BLOCK_K], A_LAYOUT
    )
    b_bufs = gl.allocate_shared_memory(DTYPE, [NUM_BUFFERS] + B_SHAPE, B_LAYOUT)

    pid_m = gl.program_id(0)
    pid_n = gl.program_id(1)
    off_m = pid_m * BLOCK_M
    off_n = pid_n * BLOCK_N

    mma_layout: gl.constexpr = pick_wgmma_layout(DTYPE, BLOCK_M, BLOCK_N, NUM_WARPS)
    acc = warpgroup_mma_init(
        gl.zeros((BLOCK_M, BLOCK_N), dtype=gl.float32, layout=mma_layout)
    )

    bars = gl.allocate_shared_memory(
        gl.int64, [NUM_BUFFERS, 1], mbarrier.MBarrierLayout()
    )
    for i in gl.static_range(NUM_BUFFERS):
        mbarrier.init(bars.index(i), count=1)
    idx = 0
    phase = 0

    for k in range(0, K, BLOCK_K):
        a = a_bufs.index(idx)
        b = b_bufs.index(idx)
        bar = bars.index(idx)
        mbarrier.expect(bar, a_desc.block_type.nbytes + b_desc.block_type.nbytes)
        tma.async_copy_global_to_shared(a_desc, [off_m, k], bar, a)
        tma.async_copy_global_to_shared(
            b_desc, [off_n, k] if TRANS_B else [k, off_n], bar, b
        )
        mbarrier.wait(bar, phase=phase)

        if TRANS_B:
            b = b.permute((1, 0))
        acc = warpgroup_mma_wait(num_outstanding=0, deps=(acc,))
        acc = warpgroup_mma(a, b, acc, is_async=True)

        idx += 1
        if idx == NUM_BUFFERS:
            idx = 0
            phase ^= 1

    acc = warpgroup_mma_wait(num_outstanding=0, deps=(acc,))
    for i in gl.static_range(NUM_BUFFERS):
        mbarrier.invalidate(bars.index(i))

    c_smem = gl.allocate_shared_memory(DTYPE, [BLOCK_M, BLOCK_N], C_LAYOUT)
    c_smem.store(acc.to(DTYPE))
    fence_async_shared()
    tma.async_copy_shared_to_global(c_desc, [off_m, off_n], c_smem)
    tma.store_wait(pendings=0)

# config = {"BLOCK_K": 32, "BLOCK_M": 128, "BLOCK_N": 256, "arch": "sm_90", "dtype": "bf16", "num_buffers": 1, "num_warps": 4, "trans_b": 1}
# arch = sm_90


// ===== COMPILED SASS (sm_90a) =====

	.target	sm_90a

	.elftype	@"ET_EXEC"


//--------------------- .note.nv.tkinfo           --------------------------
	.section	.note.nv.tkinfo,"",@"SHT_NOTE"
	.sectionflags	@"SHF_NOTE_NV_TKINFO"
	.tkinfo
        /*0018*/ 	.word	0x00000002
        /*0030*/ 	.string	""
        /*0030*/ 	.string	"ptxas"
        /*0030*/ 	.string	"Cuda compilation tools, release 13.0, V13.0.88"
        /*0030*/ 	.string	"Build cuda_13.0.r13.0/compiler.36424714_0"
        /*0030*/ 	.string	"-v  -suppress-debug-info  -lineinfo  -arch sm_90a "



//--------------------- .note.nv.cuinfo           --------------------------
	.section	.note.nv.cuinfo,"",@"SHT_NOTE"
	.sectionflags	@"SHF_NOTE_NV_CUINFO"
        /*0018*/ 	.short	0x0002
        /*001a*/ 	.short	0x005a
        /*001c*/ 	.short	0x0082
	.zero		2


//--------------------- .nv.info                  --------------------------
	.section	.nv.info,"",@"SHT_CUDA_INFO"
	.align	4


	//----- nvinfo : EIATTR_REGCOUNT
	.align		4
        /*0000*/ 	.byte	0x04, 0x2f
        /*0002*/ 	.short	(.L_1 - .L_0)
	.align		4
.L_0:
        /*0004*/ 	.word	index@(gluon_wgmma)
        /*0008*/ 	.word	0x000000ff


	//----- nvinfo : EIATTR_FRAME_SIZE
	.align		4
.L_1:
        /*000c*/ 	.byte	0x04, 0x11
        /*000e*/ 	.short	(.L_3 - .L_2)
	.align		4
.L_2:
        /*0010*/ 	.word	index@(gluon_wgmma)
        /*0014*/ 	.word	0x00000270


	//----- nvinfo : EIATTR_MIN_STACK_SIZE
	.align		4
.L_3:
        /*0018*/ 	.byte	0x04, 0x12
        /*001a*/ 	.short	(.L_5 - .L_4)
	.align		4
.L_4:
        /*001c*/ 	.word	index@(gluon_wgmma)
        /*0020*/ 	.word	0x00000270
.L_5:


//--------------------- .nv.compat                --------------------------
	.section	.nv.compat,"",@"SHT_CUDA_COMPAT_INFO"
	.align	4
        /*0000*/ 	.byte	0x02, 0x09, 0x01, 0x00, 0x02, 0x02, 0x04, 0x00, 0x02, 0x05, 0x05, 0x00, 0x03, 0x07, 0x01, 0x01
        /*0010*/ 	.byte	0x02, 0x03, 0x03, 0x00, 0x02, 0x06, 0x01, 0x00, 0x04, 0x0b, 0x08, 0x00, 0x00, 0x00, 0x00, 0x00
        /*0020*/ 	.byte	0x00, 0x00, 0x00, 0x00


//--------------------- .nv.info.gluon_wgmma      --------------------------
	.section	.nv.info.gluon_wgmma,"",@"SHT_CUDA_INFO"
	.sectionflags	@""
	.align	4


	//----- nvinfo : EIATTR_CUDA_API_VERSION
	.align		4
        /*0000*/ 	.byte	0x04, 0x37
        /*0002*/ 	.short	(.L_7 - .L_6)
.L_6:
        /*0004*/ 	.word	0x00000082


	//----- nvinfo : EIATTR_KPARAM_INFO
	.align		4
.L_7:
        /*0008*/ 	.byte	0x04, 0x17
        /*000a*/ 	.short	(.L_9 - .L_8)
.L_8:
        /*000c*/ 	.word	0x00000000
        /*0010*/ 	.short	0x000a
        /*0012*/ 	.short	0x0048
        /*0014*/ 	.byte	0x00, 0xf4, 0x21, 0x00


	//----- nvinfo : EIATTR_KPARAM_INFO
	.align		4
.L_9:
        /*0018*/ 	.byte	0x04, 0x17
        /*001a*/ 	.short	(.L_11 - .L_10)
.L_10:
        /*001c*/ 	.word	0x00000000
        /*0020*/ 	.short	0x0009
        /*0022*/ 	.short	0x0040
        /*0024*/ 	.byte	0x00, 0xf4, 0x21, 0x00


	//----- nvinfo : EIATTR_KPARAM_INFO
	.align		4
.L_11:
        /*0028*/ 	.byte	0x04, 0x17
        /*002a*/ 	.short	(.L_13 - .L_12)
.L_12:
        /*002c*/ 	.word	0x00000000
        /*0030*/ 	.short	0x0008
        /*0032*/ 	.short	0x0038
        /*0034*/ 	.byte	0x00, 0xf0, 0x21, 0x00


	//----- nvinfo : EIATTR_KPARAM_INFO
	.align		4
.L_13:
        /*0038*/ 	.byte	0x04, 0x17
        /*003a*/ 	.short	(.L_15 - .L_14)
.L_14:
        /*003c*/ 	.word	0x00000000
        /*0040*/ 	.short	0x0007
        /*0042*/ 	.short	0x0030
        /*0044*/ 	.byte	0x00, 0xf0, 0x21, 0x00


	//----- nvinfo : EIATTR_KPARAM_INFO
	.align		4
.L_15:
        /*0048*/ 	.byte	0x04, 0x17
        /*004a*/ 	.short	(.L_17 - .L_16)
.L_16:
        /*004c*/ 	.word	0x00000000
        /*0050*/ 	.short	0x0006
        /*0052*/ 	.short	0x0028
        /*0054*/ 	.byte	0x00, 0xf0, 0x21, 0x00


	//----- nvinfo : EIATTR_KPARAM_INFO
	.align		4
.L_17:
        /*0058*/ 	.byte	0x04, 0x17
        /*005a*/ 	.short	(.L_19 - .L_18)
.L_18:
        /*005c*/ 	.word	0x00000000
        /*0060*/ 	.short	0x0005
        /*0062*/ 	.short	0x0020
        /*0064*/ 	.byte	0x00, 0xf0, 0x11, 0x00


	//----- nvinfo : EIATTR_KPARAM_INFO
	.align		4
.L_19:
        /*0068*/ 	.byte	0x04, 0x17
        /*006a*/ 	.short	(.L_21 - .L_20)
.L_20:
        /*006c*/ 	.word	0x00000000
        /*0070*/ 	.short	0x0004
        /*0072*/ 	.short	0x001c
        /*0074*/ 	.byte	0x00, 0xf0, 0x11, 0x00


	//----- nvinfo : EIATTR_KPARAM_INFO
	.align		4
.L_21:
        /*0078*/ 	.byte	0x04, 0x17
        /*007a*/ 	.short	(.L_23 - .L_22)
.L_22:
        /*007c*/ 	.word	0x00000000
        /*0080*/ 	.short	0x0003
        /*0082*/ 	.short	0x0018
        /*0084*/ 	.byte	0x00, 0xf0, 0x11, 0x00


	//----- nvinfo : EIATTR_KPARAM_INFO
	.align		4
.L_23:
        /*0088*/ 	.byte	0x04, 0x17
        /*008a*/ 	.short	(.L_25 - .L_24)
.L_24:
        /*008c*/ 	.word	0x00000000
        /*0090*/ 	.short	0x0002
        /*0092*/ 	.short	0x0010
        /*0094*/ 	.byte	0x00, 0xf4, 0x21, 0x00


	//----- nvinfo : EIATTR_KPARAM_INFO
	.align		4
.L_25:
        /*0098*/ 	.byte	0x04, 0x17
        /*009a*/ 	.short	(.L_27 - .L_26)
.L_26:
        /*009c*/ 	.word	0x00000000
        /*00a0*/ 	.short	0x0001
        /*00a2*/ 	.short	0x0008
        /*00a4*/ 	.byte	0x00, 0xf4, 0x21, 0x00


	//----- nvinfo : EIATTR_KPARAM_INFO
	.align		4
.L_27:
        /*00a8*/ 	.byte	0x04, 0x17
        /*00aa*/ 	.short	(.L_29 - .L_28)
.L_28:
        /*00ac*/ 	.word	0x00000000
        /*00b0*/ 	.short	0x0000
        /*00b2*/ 	.short	0x0000
        /*00b4*/ 	.byte	0x00, 0xf4, 0x21, 0x00


	//----- nvinfo : EIATTR_SPARSE_MMA_MASK
	.align		4
.L_29:
        /*00b8*/ 	.byte	0x03, 0x50
        /*00ba*/ 	.short	0x0000


	//----- nvinfo : EIATTR_MAXREG_COUNT
	.align		4
        /*00bc*/ 	.byte	0x03, 0x1b
        /*00be*/ 	.short	0x00ff


	//----- nvinfo : EIATTR_NUM_BARRIERS
	.align		4
        /*00c0*/ 	.byte	0x02, 0x4c
        /*00c2*/ 	.byte	0x01
	.zero		1


	//----- nvinfo : EIATTR_ANNOTATIONS
	.align		4
        /*00c4*/ 	.byte	0x04, 0x55
        /*00c6*/ 	.short	(.L_31 - .L_30)


	//   ....[0]....
.L_30:
        /*00c8*/ 	.word	0x00000001
        /*00cc*/ 	.byte	0x70, 0x11, 0x00, 0x00, 0x01, 0x00, 0x00, 0x00, 0xb0, 0x11, 0x00, 0x00, 0x01, 0x00, 0x00, 0x00
        /* <DEDUP_REMOVED lines=272> */
        /*11dc*/ 	.byte	0x50, 0x42, 0x00, 0x00, 0x01, 0x00, 0x00, 0x00, 0x60, 0x42, 0x00, 0x00


	//----- nvinfo : EIATTR_MERCURY_ISA_VERSION
	.align		4
.L_31:
        /*11e8*/ 	.byte	0x03, 0x5f
        /*11ea*/ 	.short	0x0101


	//----- nvinfo : EIATTR_INT_WARP_WIDE_INSTR_OFFSETS
	.align		4
        /*11ec*/ 	.byte	0x04, 0x31
        /*11ee*/ 	.short	(.L_33 - .L_32)


	//   ....[0]....
.L_32:
        /*11f0*/ 	.word	0x00001e20


	//   ....[1]....
        /*11f4*/ 	.word	0x00001eb0


	//   ....[2]....
        /*11f8*/ 	.word	0x00002ce0


	//   ....[3]....
        /*11fc*/ 	.word	0x00002cf0


	//   ....[4]....
        /*1200*/ 	.word	0x00002d00


	//   ....[5]....
        /*1204*/ 	.word	0x00002d10


	//----- nvinfo : EIATTR_COOP_GROUP_MASK_REGIDS
	.align		4
.L_33:
        /*1208*/ 	.byte	0x04, 0x29
        /*120a*/ 	.short	(.L_35 - .L_34)


	//   ....[0]....
.L_34:
        /*120c*/ 	.word	0xffffffff


	//   ....[1]....
        /*1210*/ 	.word	0xffffffff


	//   ....[2]....
        /*1214*/ 	.word	0xffffffff


	//----- nvinfo : EIATTR_COOP_GROUP_INSTR_OFFSETS
	.align		4
.L_35:
        /*1218*/ 	.byte	0x04, 0x28
        /*121a*/ 	.short	(.L_37 - .L_36)


	//   ....[0]....
.L_36:
        /*121c*/ 	.word	0x00000160


	//   ....[1]....
        /*1220*/ 	.word	0x00000710


	//   ....[2]....
        /*1224*/ 	.word	0x00000d00


	//----- nvinfo : EIATTR_MBARRIER_INSTR_OFFSETS
	.align		4
.L_37:
        /*1228*/ 	.byte	0x04, 0x39
        /*122a*/ 	.short	(.L_39 - .L_38)


	//   ....[0]....
.L_38:
        /*122c*/ 	.word	0x00001f50
        /*1230*/ 	.word	0x000000ff
        /*1234*/ 	.word	0x00006000
        /*1238*/ 	.short	0x0100
        /*123a*/ 	.byte	0x08
	.zero		1


	//   ....[1]....
        /*123c*/ 	.word	0x00002e20
        /*1240*/ 	.word	0x000000ff
        /*1244*/ 	.word	0x00006000
        /*1248*/ 	.short	0x010a
        /*124a*/ 	.byte	0x08
	.zero		1


	//   ....[2]....
        /*124c*/ 	.word	0x000039f0
        /*1250*/ 	.word	0x000000ff
        /*1254*/ 	.word	0x00006000
        /*1258*/ 	.short	0x0108
        /*125a*/ 	.byte	0x08
	.zero		1


	//   ....[3]....
        /*125c*/ 	.word	0x00004e20
        /*1260*/ 	.word	0x000000ff
        /*1264*/ 	.word	0x00006000
        /*1268*/ 	.short	0x010a
        /*126a*/ 	.byte	0x08
	.zero		1


	//----- nvinfo : EIATTR_NUM_MBARRIERS
	.align		4
.L_39:
        /*126c*/ 	.byte	0x03, 0x38
        /*126e*/ 	.short	0x0001


	//----- nvinfo : EIATTR_EXIT_INSTR_OFFSETS
	.align		4
        /*1270*/ 	.byte	0x04, 0x1c
        /*1272*/ 	.short	(.L_41 - .L_40)


	//   ....[0]....
.L_40:
        /*1274*/ 	.word	0x00004e10


	//----- nvinfo : EIATTR_REQNTID
	.align		4
.L_41:
        /*1278*/ 	.byte	0x04, 0x10
        /*127a*/ 	.short	(.L_43 - .L_42)
.L_42:
        /*127c*/ 	.word	0x00000080
        /*1280*/ 	.word	0x00000001
        /*1284*/ 	.word	0x00000001


	//----- nvinfo : EIATTR_CRS_STACK_SIZE
	.align		4
.L_43:
        /*1288*/ 	.byte	0x04, 0x1e
        /*128a*/ 	.short	(.L_45 - .L_44)
.L_44:
        /*128c*/ 	.word	0x00000000


	//----- nvinfo : EIATTR_CBANK_PARAM_SIZE
	.align		4
.L_45:
        /*1290*/ 	.byte	0x03, 0x19
        /*1292*/ 	.short	0x0050


	//----- nvinfo : EIATTR_PARAM_CBANK
	.align		4
        /*1294*/ 	.byte	0x04, 0x0a
        /*1296*/ 	.short	(.L_47 - .L_46)
	.align		4
.L_46:
        /*1298*/ 	.word	index@(.nv.constant0.gluon_wgmma)
        /*129c*/ 	.short	0x0210
        /*129e*/ 	.short	0x0050


	//----- nvinfo : EIATTR_SW_WAR
	.align		4
.L_47:
        /*12a0*/ 	.byte	0x04, 0x36
        /*12a2*/ 	.short	(.L_49 - .L_48)
.L_48:
        /*12a4*/ 	.word	0x00000008
.L_49:


//--------------------- .nv.callgraph             --------------------------
	.section	.nv.callgraph,"",@"SHT_CUDA_CALLGRAPH"
	.align	4
	.sectionentsize	8
	.align		4
        /*0000*/ 	.word	0x00000000
	.align		4
        /*0004*/ 	.word	0xffffffff
	.align		4
        /*0008*/ 	.word	0x00000000
	.align		4
        /*000c*/ 	.word	0xfffffffe
	.align		4
        /*0010*/ 	.word	0x00000000
	.align		4
        /*0014*/ 	.word	0xfffffffd
	.align		4
        /*0018*/ 	.word	0x00000000
	.align		4
        /*001c*/ 	.word	0xfffffffc


//--------------------- .text.gluon_wgmma         --------------------------
	.section	.text.gluon_wgmma,"ax",@progbits
	.align	128
        .global         gluon_wgmma
        .type           gluon_wgmma,@function
        .size           gluon_wgmma,(.L_x_52 - gluon_wgmma)
        .other          gluon_wgmma,@"STO_CUDA_ENTRY STV_DEFAULT"
gluon_wgmma:
.text.gluon_wgmma:
[----:B------:R-:W1:Y:S01]  /*0000*/  LDC R1, c[0x0][0x28] ;  /* 0x00000a00ff017b82 */ /* 0x000e620000000800 */
[----:B------:R-:W2:Y:S07]  /*0010*/  S2R R16, SR_TID.X ;  /* 0x0000000000107919 */ /* 0x000eae0000002100 */
[----:B------:R-:W3:Y:S01]  /*0020*/  S2UR UR4, SR_CgaCtaId ;  /* 0x00000000000479c3 */ /* 0x000ee20000008800 */
[----:B------:R-:W-:Y:S01]  /*0030*/  UMOV UR8, 0x400 ;  /* 0x0000040000087882 */ /* 0x000fe20000000000 */
[----:B------:R-:W-:Y:S01]  /*0040*/  ULDC UR6, c[0x0][0xc] ;  /* 0x0000030000067ab9 */ /* 0x000fe20000000800 */
[----:B------:R-:W-:Y:S01]  /*0050*/  ULDC.64 UR20, c[0x0][0x250] ;  /* 0x0000940000147ab9 */ /* 0x000fe20000000a00 */
[----:B------:R-:W-:Y:S01]  /*0060*/  BSSY B0, `(.L_x_0) ;  /* 0x000001f000007945 */ /* 0x000fe20003800000 */
[----:B-1----:R-:W-:-:S03]  /*0070*/  VIADD R1, R1, 0xfffffd90 ;  /* 0xfffffd9001017836 */ /* 0x002fc60000000000 */
[----:B------:R-:W1:Y:S08]  /*0080*/  LDC R6, c[0x0][0x228] ;  /* 0x00008a00ff067b82 */ /* 0x000e700000000800 */
[----:B------:R-:W4:Y:S08]  /*0090*/  LDC R13, c[0x0][0x230] ;  /* 0x00008c00ff0d7b82 */ /* 0x000f300000000800 */
[----:B------:R-:W-:Y:S01]  /*00a0*/  S2UR UR37, SR_CTAID.Y ;  /* 0x00000000002579c3 */ /* 0x000fe20000002600 */
[----:B---3--:R-:W-:-:S03]  /*00b0*/  ULEA UR8, UR4, UR8, 0x18 ;  /* 0x0000000804087291 */ /* 0x008fc6000f8ec03f */
[----:B------:R-:W-:Y:S01]  /*00c0*/  ULDC UR4, c[0x0][0x10] ;  /* 0x0000040000047ab9 */ /* 0x000fe20000000800 */
[----:B--2---:R-:W-:-:S03]  /*00d0*/  LOP3.LUT R3, R16, 0x7f, RZ, 0xc0, !PT ;  /* 0x0000007f10037812 */ /* 0x004fc600078ec0ff */
[----:B------:R-:W2:Y:S01]  /*00e0*/  S2UR UR5, SR_CTAID.Z ;  /* 0x00000000000579c3 */ /* 0x000ea20000002700 */
[----:B-1----:R-:W-:Y:S01]  /*00f0*/  VIADD R6, R6, 0xffffffff ;  /* 0xffffffff06067836 */ /* 0x002fe20000000000 */
[C---:B------:R-:W-:Y:S02]  /*0100*/  ISETP.GE.U32.AND P0, PT, R3.reuse, 0x20, PT ;  /* 0x000000200300780c */ /* 0x040fe40003f06070 */
[C---:B------:R-:W-:Y:S02]  /*0110*/  ISETP.NE.U32.AND P2, PT, R3.reuse, RZ, PT ;  /* 0x000000ff0300720c */ /* 0x040fe40003f45070 */
[----:B------:R-:W-:Y:S02]  /*0120*/  LEA R12, R3, UR8, 0x2 ;  /* 0x00000008030c7c11 */ /* 0x000fe4000f8e10ff */
[----:B------:R-:W1:Y:S01]  /*0130*/  S2UR UR38, SR_CTAID.X ;  /* 0x00000000002679c3 */ /* 0x000e620000002500 */
[----:B----4-:R-:W-:-:S06]  /*0140*/  VIADD R8, R13, 0xffffffff ;  /* 0xffffffff0d087836 */ /* 0x010fcc0000000000 */
[----:B------:R3:W-:Y:S01]  /*0150*/  @!P0 STS [R12], RZ ;  /* 0x000000ff0c008388 */ /* 0x0007e20000000800 */
[----:B------:R-:W-:-:S03]  /*0160*/  NOP ;  /* 0x0000000000007918 */ /* 0x000fc60000000000 */
[----:B------:R3:W-:Y:S01]  /*0170*/  @!P2 STS [UR8+0x24], R6 ;  /* 0x00002406ff00a988 */ /* 0x0007e20008000808 */
[----:B--2---:R-:W-:-:S03]  /*0180*/  UIMAD UR4, UR5, UR4, UR37 ;  /* 0x00000004050472a4 */ /* 0x004fc6000f8e0225 */
[----:B------:R3:W-:Y:S01]  /*0190*/  @!P2 STS [UR8+0x20], R8 ;  /* 0x00002008ff00a988 */ /* 0x0007e20008000808 */
[----:B-1----:R-:W-:-:S04]  /*01a0*/  UIMAD UR4, UR4, UR6, UR38 ;  /* 0x00000006040472a4 */ /* 0x002fc8000f8e0226 */
[----:B------:R-:W-:-:S04]  /*01b0*/  UIMAD UR4, UR4, 0x180, URZ ;  /* 0x00000180040478a4 */ /* 0x000fc8000f8e023f */
[----:B------:R-:W-:-:S04]  /*01c0*/  UIADD3 UR16, UP0, UR4, UR20, URZ ;  /* 0x0000001404107290 */ /* 0x000fc8000ff1e03f */
[----:B------:R-:W-:Y:S01]  /*01d0*/  ULEA.HI.X.SX32 UR17, UR4, UR21, 0x1, UP0 ;  /* 0x0000001504117291 */ /* 0x000fe200080f0e3f */
[----:B---3--:R-:W-:Y:S11]  /*01e0*/  @P2 BRA `(.L_x_1) ;  /* 0x0000000000182947 */ /* 0x008ff60003800000 */
[----:B------:R-:W1:Y:S01]  /*01f0*/  LDS R0, [UR8+0x8] ;  /* 0x00000808ff007984 */ /* 0x000e620008000800 */
[----:B------:R-:W2:Y:S01]  /*0200*/  LDC.64 R10, c[0x0][0x210] ;  /* 0x00008400ff0a7b82 */ /* 0x000ea20000000a00 */
[----:B------:R-:W-:Y:S02]  /*0210*/  IMAD.MOV.U32 R5, RZ, RZ, 0x70 ;  /* 0x00000070ff057424 */ /* 0x000fe400078e00ff */
[----:B--2---:R2:W-:Y:S03]  /*0220*/  STS.64 [UR8], R10 ;  /* 0x0000000aff007988 */ /* 0x0045e60008000a08 */
[----:B-1----:R-:W-:-:S05]  /*0230*/  LOP3.LUT R0, R0, 0x10, R5, 0xd8, !PT ;  /* 0x0000001000007812 */ /* 0x002fca00078ed805 */
[----:B------:R2:W-:Y:S02]  /*0240*/  STS [UR8+0x8], R0 ;  /* 0x00000800ff007988 */ /* 0x0005e40008000808 */
.L_x_1:
[----:B------:R-:W-:Y:S05]  /*0250*/  BSYNC B0 ;  /* 0x0000000000007941 */ /* 0x000fea0003800000 */
.L_x_0:
[----:B------:R-:W-:Y:S04]  /*0260*/  BSSY B0, `(.L_x_2) ;  /* 0x000000a000007945 */ /* 0x000fe80003800000 */
[----:B------:R-:W-:Y:S05]  /*0270*/  @P2 BRA `(.L_x_3) ;  /* 0x0000000000202947 */ /* 0x000fea0003800000 */
[----:B--2---:R-:W1:Y:S01]  /*0280*/  LDS R0, [UR8+0x34] ;  /* 0x00003408ff007984 */ /* 0x004e620008000800 */
[----:B------:R-:W-:Y:S02]  /*0290*/  IMAD.MOV.U32 R5, RZ, RZ, 0x1f000000 ;  /* 0x1f000000ff057424 */ /* 0x000fe400078e00ff */
[----:B------:R-:W-:Y:S01]  /*02a0*/  @!P2 IMAD.MOV.U32 R2, RZ, RZ, 0x7f ;  /* 0x0000007fff02a424 */ /* 0x000fe200078e00ff */
[----:B------:R-:W2:Y:S02]  /*02b0*/  @!P2 LDS R7, [UR8+0x38] ;  /* 0x00003808ff07a984 */ /* 0x000ea40008000800 */
[----:B-1----:R-:W-:Y:S02]  /*02c0*/  LOP3.LUT R0, R0, 0xff000000, R5, 0xb8, !PT ;  /* 0xff00000000007812 */ /* 0x002fe400078eb805 */
[----:B--2---:R-:W-:-:S03]  /*02d0*/  @!P2 LOP3.LUT R2, R7, 0xff, R2, 0xb8, !PT ;  /* 0x000000ff0702a812 */ /* 0x004fc600078eb802 */
[----:B------:R1:W-:Y:S04]  /*02e0*/  STS [UR8+0x34], R0 ;  /* 0x00003400ff007988 */ /* 0x0003e80008000808 */
[----:B------:R1:W-:Y:S02]  /*02f0*/  @!P2 STS [UR8+0x38], R2 ;  /* 0x00003802ff00a988 */ /* 0x0003e40008000808 */
.L_x_3:
[----:B------:R-:W-:Y:S05]  /*0300*/  BSYNC B0 ;  /* 0x0000000000007941 */ /* 0x000fea0003800000 */
.L_x_2:
[----:B------:R-:W-:Y:S04]  /*0310*/  BSSY B0, `(.L_x_4) ;  /* 0x000000e000007945 */ /* 0x000fe80003800000 */
[----:B------:R-:W-:Y:S05]  /*0320*/  @P2 BRA `(.L_x_5) ;  /* 0x0000000000302947 */ /* 0x000fea0003800000 */
[----:B-1----:R-:W1:Y:S01]  /*0330*/  LDS R2, [UR8+0x34] ;  /* 0x00003408ff027984 */ /* 0x002e620008000800 */
[----:B------:R-:W3:Y:S03]  /*0340*/  LDC.64 R4, c[0x0][0x238] ;  /* 0x00008e00ff047b82 */ /* 0x000ee60000000a00 */
[----:B--2---:R-:W2:Y:S01]  /*0350*/  LDS R0, [UR8+0x1c] ;  /* 0x00001c08ff007984 */ /* 0x004ea20008000800 */
[C---:B---3--:R-:W-:Y:S01]  /*0360*/  SHF.L.U64.HI R5, R4.reuse, 0x1, R5 ;  /* 0x0000000104057819 */ /* 0x048fe20000010205 */
[----:B------:R-:W-:-:S03]  /*0370*/  IMAD.SHL.U32 R4, R4, 0x2, RZ ;  /* 0x0000000204047824 */ /* 0x000fc600078e00ff */
[--C-:B------:R-:W-:Y:S02]  /*0380*/  SHF.R.U32.HI R7, RZ, 0x4, R5.reuse ;  /* 0x00000004ff077819 */ /* 0x100fe40000011605 */
[----:B------:R-:W-:-:S05]  /*0390*/  SHF.R.U64 R4, R4, 0x4, R5 ;  /* 0x0000000404047819 */ /* 0x000fca0000001205 */
[----:B------:R3:W-:Y:S01]  /*03a0*/  STS [UR8+0xc], R4 ;  /* 0x00000c04ff007988 */ /* 0x0007e20008000808 */
[----:B-1----:R-:W-:Y:S02]  /*03b0*/  LOP3.LUT R2, R2, 0x7, RZ, 0xb8, !PT ;  /* 0x0000000702027812 */ /* 0x002fe400078eb8ff */
[----:B--2---:R-:W-:-:S03]  /*03c0*/  LOP3.LUT R0, R0, 0xf, R7, 0xb8, !PT ;  /* 0x0000000f00007812 */ /* 0x004fc600078eb807 */
[----:B------:R3:W-:Y:S04]  /*03d0*/  STS [UR8+0x34], R2 ;  /* 0x00003402ff007988 */ /* 0x0007e80008000808 */
[----:B------:R3:W-:Y:S02]  /*03e0*/  STS [UR8+0x1c], R0 ;  /* 0x00001c00ff007988 */ /* 0x0007e40008000808 */
.L_x_5:
[----:B------:R-:W-:Y:S05]  /*03f0*/  BSYNC B0 ;  /* 0x0000000000007941 */ /* 0x000fea0003800000 */
.L_x_4:
[----:B------:R-:W-:Y:S04]  /*0400*/  BSSY B1, `(.L_x_6) ;  /* 0x000001b000017945 */ /* 0x000fe80003800000 */
[----:B------:R-:W-:Y:S01]  /*0410*/  BSSY B0, `(.L_x_7) ;  /* 0x0000016000007945 */ /* 0x000fe20003800000 */
[----:B-123--:R-:W-:-:S03]  /*0420*/  IMAD.MOV.U32 R0, RZ, RZ, RZ ;  /* 0x000000ffff007224 */ /* 0x00efc600078e00ff */
[----:B------:R-:W-:Y:S05]  /*0430*/  @P2 BRA `(.L_x_8) ;  /* 0x0000000000202947 */ /* 0x000fea0003800000 */
[----:B------:R-:W1:Y:S02]  /*0440*/  LDS R2, [UR8+0x34] ;  /* 0x00003408ff027984 */ /* 0x000e640008000800 */
[----:B-1----:R-:W-:-:S05]  /*0450*/  LOP3.LUT R2, R2, 0x38, RZ, 0xb8, !PT ;  /* 0x0000003802027812 */ /* 0x002fca00078eb8ff */
[----:B------:R1:W-:Y:S01]  /*0460*/  STS [UR8+0x34], R2 ;  /* 0x00003402ff007988 */ /* 0x0003e20008000808 */
[----:B------:R-:W-:Y:S05]  /*0470*/  @P2 BRA `(.L_x_9) ;  /* 0x0000000000202947 */ /* 0x000fea0003800000 */
[----:B-1----:R-:W1:Y:S01]  /*0480*/  LDS R2, [UR8+0x8] ;  /* 0x00000808ff027984 */ /* 0x002e620008000800 */
[----:B------:R-:W-:-:S05]  /*0490*/  IMAD.MOV.U32 R5, RZ, RZ, 0x780 ;  /* 0x00000780ff057424 */ /* 0x000fca00078e00ff */
[----:B-1----:R-:W-:-:S05]  /*04a0*/  LOP3.LUT R2, R2, 0x500, R5, 0xd8, !PT ;  /* 0x0000050002027812 */ /* 0x002fca00078ed805 */
[----:B------:R1:W-:Y:S02]  /*04b0*/  STS [UR8+0x8], R2 ;  /* 0x00000802ff007988 */ /* 0x0003e40008000808 */
.L_x_8:
[----:B------:R-:W-:Y:S05]  /*04c0*/  @P2 BRA `(.L_x_10) ;  /* 0x0000000000282947 */ /* 0x000fea0003800000 */
[----:B-1----:R-:W1:Y:S02]  /*04d0*/  LDS R2, [UR8+0x8] ;  /* 0x00000808ff027984 */ /* 0x002e640008000800 */
[----:B-1----:R-:W-:-:S05]  /*04e0*/  LOP3.LUT R2, R2, 0x1800, RZ, 0xb8, !PT ;  /* 0x0000180002027812 */ /* 0x002fca00078eb8ff */
[----:B------:R2:W-:Y:S02]  /*04f0*/  STS [UR8+0x8], R2 ;  /* 0x00000802ff007988 */ /* 0x0005e40008000808 */
.L_x_9:
[----:B------:R-:W-:Y:S05]  /*0500*/  @P2 BREAK B0 ;  /* 0x0000000000002942 */ /* 0x000fea0003800000 */
[----:B------:R-:W-:Y:S05]  /*0510*/  @P2 BRA `(.L_x_11) ;  /* 0x0000000000242947 */ /* 0x000fea0003800000 */
[----:B------:R-:W3:Y:S01]  /*0520*/  LDS R5, [UR8+0x8] ;  /* 0x00000808ff057984 */ /* 0x000ee20008000800 */
[----:B-12---:R-:W-:-:S05]  /*0530*/  IMAD.MOV.U32 R2, RZ, RZ, 0x6000 ;  /* 0x00006000ff027424 */ /* 0x006fca00078e00ff */
[----:B---3--:R-:W-:-:S04]  /*0540*/  LOP3.LUT R2, R5, 0x4000, R2, 0xd8, !PT ;  /* 0x0000400005027812 */ /* 0x008fc800078ed802 */
[----:B------:R-:W-:-:S05]  /*0550*/  LOP3.LUT R2, R2, 0x400000, RZ, 0xb8, !PT ;  /* 0x0040000002027812 */ /* 0x000fca00078eb8ff */
[----:B------:R2:W-:Y:S02]  /*0560*/  STS [UR8+0x8], R2 ;  /* 0x00000802ff007988 */ /* 0x0005e40008000808 */
.L_x_10:
[----:B------:R-:W-:Y:S05]  /*0570*/  BSYNC B0 ;  /* 0x0000000000007941 */ /* 0x000fea0003800000 */
.L_x_7:
[----:B-12---:R-:W1:Y:S02]  /*0580*/  @!P2 LDS R2, [UR8+0x8] ;  /* 0x00000808ff02a984 */ /* 0x006e640008000800 */
[----:B-1----:R-:W-:-:S05]  /*0590*/  @!P2 LOP3.LUT R2, R2, 0x8000, RZ, 0xb8, !PT ;  /* 0x000080000202a812 */ /* 0x002fca00078eb8ff */
[----:B------:R3:W-:Y:S02]  /*05a0*/  @!P2 STS [UR8+0x8], R2 ;  /* 0x00000802ff00a988 */ /* 0x0007e40008000808 */
.L_x_11:
[----:B------:R-:W-:Y:S05]  /*05b0*/  BSYNC B1 ;  /* 0x0000000000017941 */ /* 0x000fea0003800000 */
.L_x_6:
[----:B------:R-:W-:Y:S05]  /*05c0*/  WARPSYNC.ALL ;  /* 0x0000000000007948 */ /* 0x000fea0003800000 */
[----:B------:R-:W-:Y:S05]  /*05d0*/  @P0 BRA `(.L_x_12) ;  /* 0x0000000000280947 */ /* 0x000fea0003800000 */
[----:B-123--:R-:W1:Y:S01]  /*05e0*/  S2R R2, SR_LANEID ;  /* 0x0000000000027919 */ /* 0x00ee620000000000 */
[----:B------:R-:W-:Y:S05]  /*05f0*/  WARPSYNC.ALL ;  /* 0x0000000000007948 */ /* 0x000fea0003800000 */
[----:B-1----:R-:W-:-:S05]  /*0600*/  IMAD.SHL.U32 R2, R2, 0x4, RZ ;  /* 0x0000000402027824 */ /* 0x002fca00078e00ff */
[----:B------:R-:W1:Y:S01]  /*0610*/  LDS R7, [R2+UR8] ;  /* 0x0000000802077984 */ /* 0x000e620008000800 */
[----:B------:R-:W-:-:S05]  /*0620*/  IADD3 R4, P1, R2, UR16, RZ ;  /* 0x0000001002047c10 */ /* 0x000fca000ff3e0ff */
[----:B------:R-:W-:-:S05]  /*0630*/  IMAD.X R5, RZ, RZ, UR17, P1 ;  /* 0x00000011ff057e24 */ /* 0x000fca00088e06ff */
[----:B-1----:R4:W5:Y:S01]  /*0640*/  ATOMG.E.EXCH.STRONG.GPU PT, RZ, [R4], R7 ;  /* 0x0000000704ff73a8 */ /* 0x00296200041ee100 */
[----:B------:R-:W-:-:S04]  /*0650*/  DEPBAR {5,4,3,2,1,0} ;  /* 0x0000003f0000791a */ /* 0x000fc80000000000 */
[----:B------:R4:W-:Y:S01]  /*0660*/  UTMACCTL.IV [UR16] ;  /* 0x00000000100079b9 */ /* 0x0009e20008000000 */
[----:B------:R-:W-:Y:S01]  /*0670*/  NOP ;  /* 0x0000000000007918 */ /* 0x000fe20000000000 */
.L_x_12:
[----:B------:R-:W-:Y:S05]  /*0680*/  @P0 BRA `(.L_x_13) ;  /* 0x00000000000c0947 */ /* 0x000fea0003800000 */
[----:B------:R0:W-:Y:S01]  /*0690*/  UTMACMDFLUSH ;  /* 0x00000000000079b7 */ /* 0x0001e20000000000 */
[----:B------:R-:W-:Y:S05]  /*06a0*/  @P0 BRA `(.L_x_13) ;  /* 0x0000000000040947 */ /* 0x000fea0003800000 */
[----:B------:R-:W-:-:S04]  /*06b0*/  DEPBAR.LE SB0, 0x0 ;  /* 0x000080000000791a */ /* 0x000fc80000000000 */
.L_x_13:
[----:B------:R-:W-:Y:S05]  /*06c0*/  WARPSYNC.ALL ;  /* 0x0000000000007948 */ /* 0x000fea0003800000 */
[----:B-----5:R-:W-:Y:S06]  /*06d0*/  BAR.SYNC.DEFER_BLOCKING 0x0 ;  /* 0x0000000000007b1d */ /* 0x020fec0000010000 */
[----:B------:R-:W-:Y:S02]  /*06e0*/  BSSY B1, `(.L_x_14) ;  /* 0x000000b000017945 */ /* 0x000fe40003800000 */
[----:B------:R-:W-:Y:S06]  /*06f0*/  BAR.SYNC.DEFER_BLOCKING 0x0 ;  /* 0x0000000000007b1d */ /* 0x000fec0000010000 */
[----:B------:R1:W-:Y:S01]  /*0700*/  @!P0 STS [R12], RZ ;  /* 0x000000ff0c008388 */ /* 0x0003e20000000800 */
[----:B------:R-:W-:Y:S01]  /*0710*/  NOP ;  /* 0x0000000000007918 */ /* 0x000fe20000000000 */
[----:B------:R-:W-:Y:S05]  /*0720*/  @P2 BRA `(.L_x_15) ;  /* 0x0000000000182947 */ /* 0x000fea0003800000 */
[----:B-123--:R-:W1:Y:S01]  /*0730*/  LDS R2, [UR8+0x8] ;  /* 0x00000808ff027984 */ /* 0x00ee620008000800 */
[----:B------:R-:W2:Y:S01]  /*0740*/  LDC.64 R10, c[0x0][0x218] ;  /* 0x00008600ff0a7b82 */ /* 0x000ea20000000a00 */
[----:B----4-:R-:W-:Y:S02]  /*0750*/  IMAD.MOV.U32 R5, RZ, RZ, 0x70 ;  /* 0x00000070ff057424 */ /* 0x010fe400078e00ff */
[----:B--2---:R2:W-:Y:S03]  /*0760*/  STS.64 [UR8], R10 ;  /* 0x0000000aff007988 */ /* 0x0045e60008000a08 */
[----:B-1----:R-:W-:-:S05]  /*0770*/  LOP3.LUT R2, R2, 0x10, R5, 0xd8, !PT ;  /* 0x0000001002027812 */ /* 0x002fca00078ed805 */
[----:B------:R2:W-:Y:S02]  /*0780*/  STS [UR8+0x8], R2 ;  /* 0x00000802ff007988 */ /* 0x0005e40008000808 */
.L_x_15:
[----:B----4-:R-:W-:Y:S05]  /*0790*/  BSYNC B1 ;  /* 0x0000000000017941 */ /* 0x010fea0003800000 */
.L_x_14:
[----:B------:R-:W-:Y:S04]  /*07a0*/  BSSY B2, `(.L_x_16) ;  /* 0x000000f000027945 */ /* 0x000fe80003800000 */
[----:B------:R-:W-:Y:S04]  /*07b0*/  BSSY B1, `(.L_x_17) ;  /* 0x000000c000017945 */ /* 0x000fe80003800000 */
[----:B------:R-:W-:Y:S05]  /*07c0*/  @P2 BRA `(.L_x_18) ;  /* 0x0000000000282947 */ /* 0x000fea0003800000 */
[----:B-123--:R-:W1:Y:S01]  /*07d0*/  LDS R2, [UR8+0x34] ;  /* 0x00003408ff027984 */ /* 0x00ee620008000800 */
[----:B------:R-:W-:Y:S01]  /*07e0*/  IMAD.MOV.U32 R5, RZ, RZ, 0x1f000000 ;  /* 0x1f000000ff057424 */ /* 0x000fe200078e00ff */
[----:B------:R-:W-:Y:S05]  /*07f0*/  @P2 BREAK B1 ;  /* 0x0000000000012942 */ /* 0x000fea0003800000 */
[----:B-1----:R-:W-:-:S05]  /*0800*/  LOP3.LUT R2, R2, 0xff000000, R5, 0xb8, !PT ;  /* 0xff00000002027812 */ /* 0x002fca00078eb805 */
[----:B------:R1:W-:Y:S01]  /*0810*/  STS [UR8+0x34], R2 ;  /* 0x00003402ff007988 */ /* 0x0003e20008000808 */
[----:B------:R-:W-:Y:S05]  /*0820*/  @P2 BRA `(.L_x_19) ;  /* 0x0000000000182947 */ /* 0x000fea0003800000 */
[----:B------:R-:W2:Y:S01]  /*0830*/  LDS R5, [UR8+0x38] ;  /* 0x00003808ff057984 */ /* 0x000ea20008000800 */
[----:B-1----:R-:W-:-:S05]  /*0840*/  IMAD.MOV.U32 R2, RZ, RZ, 0xff ;  /* 0x000000ffff027424 */ /* 0x002fca00078e00ff */
[----:B--2---:R-:W-:-:S05]  /*0850*/  LOP3.LUT R2, R5, 0xff, R2, 0xb8, !PT ;  /* 0x000000ff05027812 */ /* 0x004fca00078eb802 */
[----:B------:R4:W-:Y:S02]  /*0860*/  STS [UR8+0x38], R2 ;  /* 0x00003802ff007988 */ /* 0x0009e40008000808 */
.L_x_18:
[----:B------:R-:W-:Y:S05]  /*0870*/  BSYNC B1 ;  /* 0x0000000000017941 */ /* 0x000fea0003800000 */
.L_x_17:
[----:B------:R1:W-:Y:S02]  /*0880*/  @!P2 STS [UR8+0x20], R8 ;  /* 0x00002008ff00a988 */ /* 0x0003e40008000808 */
.L_x_19:
[----:B------:R-:W-:Y:S05]  /*0890*/  BSYNC B2 ;  /* 0x0000000000027941 */ /* 0x000fea0003800000 */
.L_x_16:
[----:B------:R-:W-:Y:S05]  /*08a0*/  WARPSYNC.ALL ;  /* 0x0000000000007948 */ /* 0x000fea0003800000 */
[----:B-1234-:R-:W1:Y:S01]  /*08b0*/  LDC R2, c[0x0][0x22c] ;  /* 0x00008b00ff027b82 */ /* 0x01ee620000000800 */
[----:B------:R-:W-:Y:S01]  /*08c0*/  BSSY B2, `(.L_x_20) ;  /* 0x0000010000027945 */ /* 0x000fe20003800000 */
[----:B-1----:R-:W-:-:S05]  /*08d0*/  VIADD R2, R2, 0xffffffff ;  /* 0xffffffff02027836 */ /* 0x002fca0000000000 */
[----:B------:R1:W-:Y:S01]  /*08e0*/  @!P2 STS [UR8+0x24], R2 ;  /* 0x00002402ff00a988 */ /* 0x0003e20008000808 */
[----:B------:R-:W-:Y:S05]  /*08f0*/  @P2 BRA `(.L_x_21) ;  /* 0x0000000000302947 */ /* 0x000fea0003800000 */
[----:B------:R-:W2:Y:S01]  /*0900*/  LDS R5, [UR8+0x34] ;  /* 0x00003408ff057984 */ /* 0x000ea20008000800 */
[----:B------:R-:W3:Y:S03]  /*0910*/  LDC.64 R10, c[0x0][0x240] ;  /* 0x00009000ff0a7b82 */ /* 0x000ee60000000a00 */
[----:B------:R-:W4:Y:S01]  /*0920*/  LDS R4, [UR8+0x1c] ;  /* 0x00001c08ff047984 */ /* 0x000f220008000800 */
[C---:B---3--:R-:W-:Y:S01]  /*0930*/  SHF.L.U64.HI R8, R10.reuse, 0x1, R11 ;  /* 0x000000010a087819 */ /* 0x048fe2000001020b */
[----:B------:R-:W-:-:S03]  /*0940*/  IMAD.SHL.U32 R7, R10, 0x2, RZ ;  /* 0x000000020a077824 */ /* 0x000fc600078e00ff */
[--C-:B------:R-:W-:Y:S02]  /*0950*/  SHF.R.U32.HI R9, RZ, 0x4, R8.reuse ;  /* 0x00000004ff097819 */ /* 0x100fe40000011608 */
[----:B------:R-:W-:-:S05]  /*0960*/  SHF.R.U64 R7, R7, 0x4, R8 ;  /* 0x0000000407077819 */ /* 0x000fca0000001208 */
[----:B------:R3:W-:Y:S01]  /*0970*/  STS [UR8+0xc], R7 ;  /* 0x00000c07ff007988 */ /* 0x0007e20008000808 */
[----:B--2---:R-:W-:Y:S02]  /*0980*/  LOP3.LUT R5, R5, 0x7, RZ, 0xb8, !PT ;  /* 0x0000000705057812 */ /* 0x004fe400078eb8ff */
[----:B----4-:R-:W-:-:S03]  /*0990*/  LOP3.LUT R4, R4, 0xf, R9, 0xb8, !PT ;  /* 0x0000000f04047812 */ /* 0x010fc600078eb809 */
[----:B------:R3:W-:Y:S04]  /*09a0*/  STS [UR8+0x34], R5 ;  /* 0x00003405ff007988 */ /* 0x0007e80008000808 */
[----:B------:R3:W-:Y:S02]  /*09b0*/  STS [UR8+0x1c], R4 ;  /* 0x00001c04ff007988 */ /* 0x0007e40008000808 */
.L_x_21:
[----:B------:R-:W-:Y:S05]  /*09c0*/  BSYNC B2 ;  /* 0x0000000000027941 */ /* 0x000fea0003800000 */
.L_x_20:
[----:B------:R-:W-:Y:S04]  /*09d0*/  BSSY B3, `(.L_x_22) ;  /* 0x000001a000037945 */ /* 0x000fe80003800000 */
[----:B------:R-:W-:Y:S04]  /*09e0*/  BSSY B2, `(.L_x_23) ;  /* 0x0000015000027945 */ /* 0x000fe80003800000 */
[----:B------:R-:W-:Y:S05]  /*09f0*/  @P2 BRA `(.L_x_24) ;  /* 0x0000000000202947 */ /* 0x000fea0003800000 */
[----:B---3--:R-:W2:Y:S02]  /*0a00*/  LDS R4, [UR8+0x34] ;  /* 0x00003408ff047984 */ /* 0x008ea40008000800 */
[----:B--2---:R-:W-:-:S05]  /*0a10*/  LOP3.LUT R4, R4, 0x38, RZ, 0xb8, !PT ;  /* 0x0000003804047812 */ /* 0x004fca00078eb8ff */
[----:B------:R2:W-:Y:S01]  /*0a20*/  STS [UR8+0x34], R4 ;  /* 0x00003404ff007988 */ /* 0x0005e20008000808 */
[----:B------:R-:W-:Y:S05]  /*0a30*/  @P2 BRA `(.L_x_25) ;  /* 0x0000000000202947 */ /* 0x000fea0003800000 */
[----:B--2---:R-:W2:Y:S01]  /*0a40*/  LDS R4, [UR8+0x8] ;  /* 0x00000808ff047984 */ /* 0x004ea20008000800 */
[----:B------:R-:W-:-:S05]  /*0a50*/  IMAD.MOV.U32 R5, RZ, RZ, 0x780 ;  /* 0x00000780ff057424 */ /* 0x000fca00078e00ff */
[----:B--2---:R-:W-:-:S05]  /*0a60*/  LOP3.LUT R4, R4, 0x500, R5, 0xd8, !PT ;  /* 0x0000050004047812 */ /* 0x004fca00078ed805 */
[----:B------:R2:W-:Y:S02]  /*0a70*/  STS [UR8+0x8], R4 ;  /* 0x00000804ff007988 */ /* 0x0005e40008000808 */
.L_x_24:
[----:B------:R-:W-:Y:S05]  /*0a80*/  @P2 BRA `(.L_x_26) ;  /* 0x0000000000282947 */ /* 0x000fea0003800000 */
[----:B--23--:R-:W2:Y:S02]  /*0a90*/  LDS R4, [UR8+0x8] ;  /* 0x00000808ff047984 */ /* 0x00cea40008000800 */
[----:B--2---:R-:W-:-:S05]  /*0aa0*/  LOP3.LUT R4, R4, 0x1800, RZ, 0xb8, !PT ;  /* 0x0000180004047812 */ /* 0x004fca00078eb8ff */
[----:B------:R3:W-:Y:S02]  /*0ab0*/  STS [UR8+0x8], R4 ;  /* 0x00000804ff007988 */ /* 0x0007e40008000808 */
.L_x_25:
[----:B------:R-:W-:Y:S05]  /*0ac0*/  @P2 BREAK B2 ;  /* 0x0000000000022942 */ /* 0x000fea0003800000 */
[----:B------:R-:W-:Y:S05]  /*0ad0*/  @P2 BRA `(.L_x_27) ;  /* 0x0000000000242947 */ /* 0x000fea0003800000 */
[----:B--23--:R-:W2:Y:S01]  /*0ae0*/  LDS R4, [UR8+0x8] ;  /* 0x00000808ff047984 */ /* 0x00cea20008000800 */
[----:B------:R-:W-:-:S05]  /*0af0*/  IMAD.MOV.U32 R5, RZ, RZ, 0x6000 ;  /* 0x00006000ff057424 */ /* 0x000fca00078e00ff */
[----:B--2---:R-:W-:-:S04]  /*0b00*/  LOP3.LUT R4, R4, 0x4000, R5, 0xd8, !PT ;  /* 0x0000400004047812 */ /* 0x004fc800078ed805 */
[----:B------:R-:W-:-:S05]  /*0b10*/  LOP3.LUT R4, R4, 0x400000, RZ, 0xb8, !PT ;  /* 0x0040000004047812 */ /* 0x000fca00078eb8ff */
[----:B------:R4:W-:Y:S02]  /*0b20*/  STS [UR8+0x8], R4 ;  /* 0x00000804ff007988 */ /* 0x0009e40008000808 */
.L_x_26:
[----:B------:R-:W-:Y:S05]  /*0b30*/  BSYNC B2 ;  /* 0x0000000000027941 */ /* 0x000fea0003800000 */
.L_x_23:
[----:B--234-:R-:W2:Y:S02]  /*0b40*/  @!P2 LDS R4, [UR8+0x8] ;  /* 0x00000808ff04a984 */ /* 0x01cea40008000800 */
[----:B--2---:R-:W-:-:S05]  /*0b50*/  @!P2 LOP3.LUT R4, R4, 0x8000, RZ, 0xb8, !PT ;  /* 0x000080000404a812 */ /* 0x004fca00078eb8ff */
[----:B------:R4:W-:Y:S02]  /*0b60*/  @!P2 STS [UR8+0x8], R4 ;  /* 0x00000804ff00a988 */ /* 0x0009e40008000808 */
.L_x_27:
[----:B------:R-:W-:Y:S05]  /*0b70*/  BSYNC B3 ;  /* 0x0000000000037941 */ /* 0x000fea0003800000 */
.L_x_22:
[----:B------:R-:W-:Y:S05]  /*0b80*/  WARPSYNC.ALL ;  /* 0x0000000000007948 */ /* 0x000fea0003800000 */
[----:B------:R-:W-:-:S04]  /*0b90*/  UIADD3 UR19, UR4, 0x80, URZ ;  /* 0x0000008004137890 */ /* 0x000fc8000fffe03f */
[----:B------:R-:W-:-:S04]  /*0ba0*/  UIADD3 UR18, UP0, UR19, UR20, URZ ;  /* 0x0000001413127290 */ /* 0x000fc8000ff1e03f */
[----:B------:R-:W-:Y:S01]  /*0bb0*/  ULEA.HI.X.SX32 UR19, UR19, UR21, 0x1, UP0 ;  /* 0x0000001513137291 */ /* 0x000fe200080f0e3f */
[----:B------:R-:W-:Y:S11]  /*0bc0*/  @P0 BRA `(.L_x_28) ;  /* 0x0000000000280947 */ /* 0x000ff60003800000 */
[----:B--234-:R-:W2:Y:S01]  /*0bd0*/  S2R R4, SR_LANEID ;  /* 0x0000000000047919 */ /* 0x01cea20000000000 */
[----:B------:R-:W-:Y:S05]  /*0be0*/  WARPSYNC.ALL ;  /* 0x0000000000007948 */ /* 0x000fea0003800000 */
[----:B--2---:R-:W-:-:S05]  /*0bf0*/  IMAD.SHL.U32 R8, R4, 0x4, RZ ;  /* 0x0000000404087824 */ /* 0x004fca00078e00ff */
[----:B------:R-:W2:Y:S01]  /*0c00*/  LDS R7, [R8+UR8] ;  /* 0x0000000808077984 */ /* 0x000ea20008000800 */
[----:B------:R-:W-:-:S05]  /*0c10*/  IADD3 R4, P1, R8, UR18, RZ ;  /* 0x0000001208047c10 */ /* 0x000fca000ff3e0ff */
[----:B------:R-:W-:-:S05]  /*0c20*/  IMAD.X R5, RZ, RZ, UR19, P1 ;  /* 0x00000013ff057e24 */ /* 0x000fca00088e06ff */
[----:B--2---:R2:W5:Y:S01]  /*0c30*/  ATOMG.E.EXCH.STRONG.GPU PT, RZ, [R4], R7 ;  /* 0x0000000704ff73a8 */ /* 0x00456200041ee100 */
[----:B------:R-:W-:-:S04]  /*0c40*/  DEPBAR {5,4,3,2,1,0} ;  /* 0x0000003f0000791a */ /* 0x000fc80000000000 */
[----:B------:R2:W-:Y:S01]  /*0c50*/  UTMACCTL.IV [UR18] ;  /* 0x00000000120079b9 */ /* 0x0005e20008000000 */
[----:B------:R-:W-:Y:S01]  /*0c60*/  NOP ;  /* 0x0000000000007918 */ /* 0x000fe20000000000 */
.L_x_28:
[----:B------:R-:W-:Y:S05]  /*0c70*/  @P0 BRA `(.L_x_29) ;  /* 0x00000000000c0947 */ /* 0x000fea0003800000 */
[----:B------:R0:W-:Y:S01]  /*0c80*/  UTMACMDFLUSH ;  /* 0x00000000000079b7 */ /* 0x0001e20000000000 */
[----:B------:R-:W-:Y:S05]  /*0c90*/  @P0 BRA `(.L_x_29) ;  /* 0x0000000000040947 */ /* 0x000fea0003800000 */
[----:B------:R-:W-:-:S04]  /*0ca0*/  DEPBAR.LE SB0, 0x0 ;  /* 0x000080000000791a */ /* 0x000fc80000000000 */
.L_x_29:
[----:B------:R-:W-:Y:S05]  /*0cb0*/  WARPSYNC.ALL ;  /* 0x0000000000007948 */ /* 0x000fea0003800000 */
[----:B-----5:R-:W-:Y:S06]  /*0cc0*/  BAR.SYNC.DEFER_BLOCKING 0x0 ;  /* 0x0000000000007b1d */ /* 0x020fec0000010000 */
[----:B------:R-:W-:Y:S02]  /*0cd0*/  BSSY B3, `(.L_x_30) ;  /* 0x000000b000037945 */ /* 0x000fe40003800000 */
[----:B------:R-:W-:Y:S06]  /*0ce0*/  BAR.SYNC.DEFER_BLOCKING 0x0 ;  /* 0x0000000000007b1d */ /* 0x000fec0000010000 */
[----:B------:R1:W-:Y:S01]  /*0cf0*/  @!P0 STS [R12], RZ ;  /* 0x000000ff0c008388 */ /* 0x0003e20000000800 */
[----:B------:R-:W-:Y:S01]  /*0d00*/  NOP ;  /* 0x0000000000007918 */ /* 0x000fe20000000000 */
[----:B------:R-:W-:Y:S05]  /*0d10*/  @P2 BRA `(.L_x_31) ;  /* 0x0000000000182947 */ /* 0x000fea0003800000 */
[----:B--234-:R-:W2:Y:S01]  /*0d20*/  LDS R4, [UR8+0x8] ;  /* 0x00000808ff047984 */ /* 0x01cea20008000800 */
[----:B------:R-:W3:Y:S01]  /*0d30*/  LDC.64 R8, c[0x0][0x220] ;  /* 0x00008800ff087b82 */ /* 0x000ee20000000a00 */
[----:B------:R-:W-:Y:S02]  /*0d40*/  IMAD.MOV.U32 R5, RZ, RZ, 0x70 ;  /* 0x00000070ff057424 */ /* 0x000fe400078e00ff */
[----:B---3--:R3:W-:Y:S03]  /*0d50*/  STS.64 [UR8], R8 ;  /* 0x00000008ff007988 */ /* 0x0087e60008000a08 */
[----:B--2---:R-:W-:-:S05]  /*0d60*/  LOP3.LUT R4, R4, 0x10, R5, 0xd8, !PT ;  /* 0x0000001004047812 */ /* 0x004fca00078ed805 */
[----:B------:R3:W-:Y:S02]  /*0d70*/  STS [UR8+0x8], R4 ;  /* 0x00000804ff007988 */ /* 0x0007e40008000808 */
.L_x_31:
[----:B--2---:R-:W-:Y:S05]  /*0d80*/  BSYNC B3 ;  /* 0x0000000000037941 */ /* 0x004fea0003800000 */
.L_x_30:
[----:B------:R-:W-:Y:S04]  /*0d90*/  BSSY B4, `(.L_x_32) ;  /* 0x0000011000047945 */ /* 0x000fe80003800000 */
[----:B------:R-:W-:Y:S04]  /*0da0*/  BSSY B3, `(.L_x_33) ;  /* 0x000000e000037945 */ /* 0x000fe80003800000 */
[----:B------:R-:W-:Y:S05]  /*0db0*/  @P2 BRA `(.L_x_34) ;  /* 0x0000000000242947 */ /* 0x000fea0003800000 */
[----:B---34-:R-:W2:Y:S01]  /*0dc0*/  LDS R4, [UR8+0x34] ;  /* 0x00003408ff047984 */ /* 0x018ea20008000800 */
[----:B------:R-:W-:-:S05]  /*0dd0*/  IMAD.MOV.U32 R5, RZ, RZ, 0x3f000000 ;  /* 0x3f000000ff057424 */ /* 0x000fca00078e00ff */
[----:B--2---:R-:W-:-:S05]  /*0de0*/  LOP3.LUT R4, R4, 0xff000000, R5, 0xb8, !PT ;  /* 0xff00000004047812 */ /* 0x004fca00078eb805 */
[----:B------:R2:W-:Y:S01]  /*0df0*/  STS [UR8+0x34], R4 ;  /* 0x00003404ff007988 */ /* 0x0005e20008000808 */
[----:B------:R-:W-:Y:S05]  /*0e00*/  @P2 BRA `(.L_x_35) ;  /* 0x00000000001c2947 */ /* 0x000fea0003800000 */
[----:B--2---:R-:W2:Y:S01]  /*0e10*/  LDS R4, [UR8+0x38] ;  /* 0x00003808ff047984 */ /* 0x004ea20008000800 */
[----:B------:R-:W-:-:S05]  /*0e20*/  IMAD.MOV.U32 R5, RZ, RZ, 0x7f ;  /* 0x0000007fff057424 */ /* 0x000fca00078e00ff */
[----:B--2---:R-:W-:-:S05]  /*0e30*/  LOP3.LUT R4, R4, 0xff, R5, 0xb8, !PT ;  /* 0x000000ff04047812 */ /* 0x004fca00078eb805 */
[----:B------:R2:W-:Y:S02]  /*0e40*/  STS [UR8+0x38], R4 ;  /* 0x00003804ff007988 */ /* 0x0005e40008000808 */
.L_x_34:
[----:B------:R-:W-:Y:S05]  /*0e50*/  @P2 BREAK B3 ;  /* 0x0000000000032942 */ /* 0x000fea0003800000 */
[----:B------:R-:W-:Y:S05]  /*0e60*/  @P2 BRA `(.L_x_36) ;  /* 0x00000000000c2947 */ /* 0x000fea0003800000 */
[----:B------:R1:W-:Y:S02]  /*0e70*/  STS [UR8+0x20], R2 ;  /* 0x00002002ff007988 */ /* 0x0003e40008000808 */
.L_x_35:
[----:B------:R-:W-:Y:S05]  /*0e80*/  BSYNC B3 ;  /* 0x0000000000037941 */ /* 0x000fea0003800000 */
.L_x_33:
[----:B------:R1:W-:Y:S02]  /*0e90*/  @!P2 STS [UR8+0x24], R6 ;  /* 0x00002406ff00a988 */ /* 0x0003e40008000808 */
.L_x_36:
[----:B------:R-:W-:Y:S05]  /*0ea0*/  BSYNC B4 ;  /* 0x0000000000047941 */ /* 0x000fea0003800000 */
.L_x_32:
[----:B------:R-:W-:Y:S05]  /*0eb0*/  WARPSYNC.ALL ;  /* 0x0000000000007948 */ /* 0x000fea0003800000 */
[----:B------:R-:W-:Y:S04]  /*0ec0*/  BSSY B4, `(.L_x_37) ;  /* 0x000000e000047945 */ /* 0x000fe80003800000 */
[----:B------:R-:W-:Y:S05]  /*0ed0*/  @P2 BRA `(.L_x_38) ;  /* 0x0000000000302947 */ /* 0x000fea0003800000 */
[----:B--234-:R-:W2:Y:S01]  /*0ee0*/  LDS R4, [UR8+0x34] ;  /* 0x00003408ff047984 */ /* 0x01cea20008000800 */
[----:B------:R-:W3:Y:S03]  /*0ef0*/  LDC.64 R8, c[0x0][0x248] ;  /* 0x00009200ff087b82 */ /* 0x000ee60000000a00 */
[----:B-1----:R-:W1:Y:S01]  /*0f00*/  LDS R2, [UR8+0x1c] ;  /* 0x00001c08ff027984 */ /* 0x002e620008000800 */
[C---:B---3--:R-:W-:Y:S01]  /*0f10*/  SHF.L.U64.HI R6, R8.reuse, 0x1, R9 ;  /* 0x0000000108067819 */ /* 0x048fe20000010209 */
[----:B------:R-:W-:-:S03]  /*0f20*/  IMAD.SHL.U32 R5, R8, 0x2, RZ ;  /* 0x0000000208057824 */ /* 0x000fc600078e00ff */
[--C-:B------:R-:W-:Y:S02]  /*0f30*/  SHF.R.U32.HI R7, RZ, 0x4, R6.reuse ;  /* 0x00000004ff077819 */ /* 0x100fe40000011606 */
[----:B------:R-:W-:-:S05]  /*0f40*/  SHF.R.U64 R5, R5, 0x4, R6 ;  /* 0x0000000405057819 */ /* 0x000fca0000001206 */
[----:B------:R3:W-:Y:S01]  /*0f50*/  STS [UR8+0xc], R5 ;  /* 0x00000c05ff007988 */ /* 0x0007e20008000808 */
[----:B--2---:R-:W-:Y:S02]  /*0f60*/  LOP3.LUT R4, R4, 0x7, RZ, 0xb8, !PT ;  /* 0x0000000704047812 */ /* 0x004fe400078eb8ff */
[----:B-1----:R-:W-:-:S03]  /*0f70*/  LOP3.LUT R2, R2, 0xf, R7, 0xb8, !PT ;  /* 0x0000000f02027812 */ /* 0x002fc600078eb807 */
[----:B------:R3:W-:Y:S04]  /*0f80*/  STS [UR8+0x34], R4 ;  /* 0x00003404ff007988 */ /* 0x0007e80008000808 */
[----:B------:R3:W-:Y:S02]  /*0f90*/  STS [UR8+0x1c], R2 ;  /* 0x00001c02ff007988 */ /* 0x0007e40008000808 */
.L_x_38:
[----:B------:R-:W-:Y:S05]  /*0fa0*/  BSYNC B4 ;  /* 0x0000000000047941 */ /* 0x000fea0003800000 */
.L_x_37:
[----:B------:R-:W-:Y:S04]  /*0fb0*/  BSSY B4, `(.L_x_39) ;  /* 0x000001a000047945 */ /* 0x000fe80003800000 */
[----:B------:R-:W-:Y:S04]  /*0fc0*/  BSSY B5, `(.L_x_40) ;  /* 0x0000015000057945 */ /* 0x000fe80003800000 */
[----:B------:R-:W-:Y:S05]  /*0fd0*/  @P2 BRA `(.L_x_41) ;  /* 0x0000000000202947 */ /* 0x000fea0003800000 */
[----:B-1-3--:R-:W1:Y:S02]  /*0fe0*/  LDS R2, [UR8+0x34] ;  /* 0x00003408ff027984 */ /* 0x00ae640008000800 */
[----:B-1----:R-:W-:-:S05]  /*0ff0*/  LOP3.LUT R2, R2, 0x38, RZ, 0xb8, !PT ;  /* 0x0000003802027812 */ /* 0x002fca00078eb8ff */
[----:B------:R1:W-:Y:S01]  /*1000*/  STS [UR8+0x34], R2 ;  /* 0x00003402ff007988 */ /* 0x0003e20008000808 */
[----:B------:R-:W-:Y:S05]  /*1010*/  @P2 BRA `(.L_x_42) ;  /* 0x0000000000202947 */ /* 0x000fea0003800000 */
[----:B-1----:R-:W1:Y:S01]  /*1020*/  LDS R2, [UR8+0x8] ;  /* 0x00000808ff027984 */ /* 0x002e620008000800 */
[----:B------:R-:W-:-:S05]  /*1030*/  IMAD.MOV.U32 R5, RZ, RZ, 0x780 ;  /* 0x00000780ff057424 */ /* 0x000fca00078e00ff */
[----:B-1----:R-:W-:-:S05]  /*1040*/  LOP3.LUT R2, R2, 0x500, R5, 0xd8, !PT ;  /* 0x0000050002027812 */ /* 0x002fca00078ed805 */
[----:B------:R1:W-:Y:S02]  /*1050*/  STS [UR8+0x8], R2 ;  /* 0x00000802ff007988 */ /* 0x0003e40008000808 */
.L_x_41:
[----:B------:R-:W-:Y:S05]  /*1060*/  @P2 BRA `(.L_x_43) ;  /* 0x0000000000282947 */ /* 0x000fea0003800000 */
[----:B-1-3--:R-:W1:Y:S02]  /*1070*/  LDS R2, [UR8+0x8] ;  /* 0x00000808ff027984 */ /* 0x00ae640008000800 */
[----:B-1----:R-:W-:-:S05]  /*1080*/  LOP3.LUT R2, R2, 0x1800, RZ, 0xb8, !PT ;  /* 0x0000180002027812 */ /* 0x002fca00078eb8ff */
[----:B------:R3:W-:Y:S02]  /*1090*/  STS [UR8+0x8], R2 ;  /* 0x00000802ff007988 */ /* 0x0007e40008000808 */
.L_x_42:
[----:B------:R-:W-:Y:S05]  /*10a0*/  @P2 BREAK B5 ;  /* 0x0000000000052942 */ /* 0x000fea0003800000 */
[----:B------:R-:W-:Y:S05]  /*10b0*/  @P2 BRA `(.L_x_44) ;  /* 0x0000000000242947 */ /* 0x000fea0003800000 */
[----:B-1-3--:R-:W1:Y:S01]  /*10c0*/  LDS R2, [UR8+0x8] ;  /* 0x00000808ff027984 */ /* 0x00ae620008000800 */
[----:B------:R-:W-:-:S05]  /*10d0*/  IMAD.MOV.U32 R5, RZ, RZ, 0x6000 ;  /* 0x00006000ff057424 */ /* 0x000fca00078e00ff */
[----:B-1----:R-:W-:-:S04]  /*10e0*/  LOP3.LUT R2, R2, 0x6000, R5, 0xd8, !PT ;  /* 0x0000600002027812 */ /* 0x002fc800078ed805 */
[----:B------:R-:W-:-:S05]  /*10f0*/  LOP3.LUT R2, R2, 0x400000, RZ, 0xb8, !PT ;  /* 0x0040000002027812 */ /* 0x000fca00078eb8ff */
[----:B------:R1:W-:Y:S02]  /*1100*/  STS [UR8+0x8], R2 ;  /* 0x00000802ff007988 */ /* 0x0003e40008000808 */
.L_x_43:
[----:B------:R-:W-:Y:S05]  /*1110*/  BSYNC B5 ;  /* 0x0000000000057941 */ /* 0x000fea0003800000 */
.L_x_40:
[----:B-1-3--:R-:W1:Y:S02]  /*1120*/  @!P2 LDS R2, [UR8+0x8] ;  /* 0x00000808ff02a984 */ /* 0x00ae640008000800 */
[----:B-1----:R-:W-:-:S05]  /*1130*/  @!P2 LOP3.LUT R2, R2, 0x8000, RZ, 0xb8, !PT ;  /* 0x000080000202a812 */ /* 0x002fca00078eb8ff */
[----:B------:R1:W-:Y:S02]  /*1140*/  @!P2 STS [UR8+0x8], R2 ;  /* 0x00000802ff00a988 */ /* 0x0003e40008000808 */
.L_x_44:
[----:B------:R-:W-:Y:S05]  /*1150*/  BSYNC B4 ;  /* 0x0000000000047941 */ /* 0x000fea0003800000 */
.L_x_39:
[----:B------:R-:W-:Y:S05]  /*1160*/  WARPSYNC.ALL ;  /* 0x0000000000007948 */ /* 0x000fea0003800000 */
[----:B------:R1:W-:Y:S01]  /*1170*/  STL [R1], RZ ;  /* 0x000000ff01007387 */ /* 0x0003e20000100800 */
[----:B------:R-:W-:Y:S01]  /*1180*/  UIADD3 UR4, UR4, 0x100, URZ ;  /* 0x0000010004047890 */ /* 0x000fe2000fffe03f */
[----:B------:R-:W-:Y:S02]  /*1190*/  ISETP.GE.AND P1, PT, R13, 0x1, PT ;  /* 0x000000010d00780c */ /* 0x000fe40003f26270 */
[----:B------:R-:W-:Y:S01]  /*11a0*/  CS2R R24, SRZ ;  /* 0x0000000000187805 */ /* 0x000fe2000001ff00 */
[----:B------:R1:W-:Y:S01]  /*11b0*/  STL [R1+0x4], RZ ;  /* 0x000004ff01007387 */ /* 0x0003e20000100800 */
[----:B------:R-:W-:Y:S01]  /*11c0*/  UIADD3 UR20, UP0, UR4, UR20, URZ ;  /* 0x0000001404147290 */ /* 0x000fe2000ff1e03f */
[----:B------:R-:W-:-:S02]  /*11d0*/  CS2R R26, SRZ ;  /* 0x00000000001a7805 */ /* 0x000fc4000001ff00 */
[----:B------:R-:W-:Y:S01]  /*11e0*/  CS2R R28, SRZ ;  /* 0x00000000001c7805 */ /* 0x000fe2000001ff00 */
[----:B------:R1:W-:Y:S01]  /*11f0*/  STL [R1+0x8], RZ ;  /* 0x000008ff01007387 */ /* 0x0003e20000100800 */
[----:B------:R-:W-:Y:S01]  /*1200*/  ULEA.HI.X.SX32 UR21, UR4, UR21, 0x1, UP0 ;  /* 0x0000001504157291 */ /* 0x000fe200080f0e3f */
[----:B------:R-:W-:Y:S02]  /*1210*/  CS2R R30, SRZ ;  /* 0x00000000001e7805 */ /* 0x000fe4000001ff00 */
[----:B------:R-:W-:Y:S01]  /*1220*/  CS2R R32, SRZ ;  /* 0x0000000000207805 */ /* 0x000fe2000001ff00 */
[----:B------:R1:W-:Y:S01]  /*1230*/  STL [R1+0xc], RZ ;  /* 0x00000cff01007387 */ /* 0x0003e20000100800 */
[----:B------:R-:W-:Y:S02]  /*1240*/  CS2R R34, SRZ ;  /* 0x0000000000227805 */ /* 0x000fe4000001ff00 */
[----:B------:R-:W-:Y:S02]  /*1250*/  CS2R R36, SRZ ;  /* 0x0000000000247805 */ /* 0x000fe4000001ff00 */
[----:B------:R-:W-:Y:S01]  /*1260*/  CS2R R38, SRZ ;  /* 0x0000000000267805 */ /* 0x000fe2000001ff00 */
[----:B------:R1:W-:Y:S01]  /*1270*/  STL [R1+0x10], RZ ;  /* 0x000010ff01007387 */ /* 0x0003e20000100800 */
[----:B------:R-:W-:-:S02]  /*1280*/  CS2R R40, SRZ ;  /* 0x0000000000287805 */ /* 0x000fc4000001ff00 */
        /* <DEDUP_REMOVED lines=52> */
[----:B------:R-:W-:Y:S01]  /*15d0*/  CS2R R120, SRZ ;  /* 0x0000000000787805 */ /* 0x000fe2000001ff00 */
[----:B------:R1:W-:Y:S04]  /*15e0*/  STL [R1+0x48], RZ ;  /* 0x000048ff01007387 */ /* 0x0003e80000100800 */
        /* <DEDUP_REMOVED lines=108> */
[----:B------:R1:W-:Y:S01]  /*1cb0*/  STL [R1+0x1fc], RZ ;  /* 0x0001fcff01007387 */ /* 0x0003e20000100800 */
[----:B------:R-:W-:Y:S05]  /*1cc0*/  @P0 BRA `(.L_x_45) ;  /* 0x0000000000280947 */ /* 0x000fea0003800000 */
[----:B-1-3--:R-:W1:Y:S01]  /*1cd0*/  S2R R2, SR_LANEID ;  /* 0x0000000000027919 */ /* 0x00ae620000000000 */
[----:B------:R-:W-:Y:S05]  /*1ce0*/  WARPSYNC.ALL ;  /* 0x0000000000007948 */ /* 0x000fea0003800000 */
[----:B-1----:R-:W-:-:S05]  /*1cf0*/  IMAD.SHL.U32 R2, R2, 0x4, RZ ;  /* 0x0000000402027824 */ /* 0x002fca00078e00ff */
[----:B------:R-:W1:Y:S01]  /*1d00*/  LDS R7, [R2+UR8] ;  /* 0x0000000802077984 */ /* 0x000e620008000800 */
[----:B--2-4-:R-:W-:-:S05]  /*1d10*/  IADD3 R4, P3, R2, UR20, RZ ;  /* 0x0000001402047c10 */ /* 0x014fca000ff7e0ff */
[----:B------:R-:W-:-:S05]  /*1d20*/  IMAD.X R5, RZ, RZ, UR21, P3 ;  /* 0x00000015ff057e24 */ /* 0x000fca00098e06ff */
[----:B-1----:R1:W5:Y:S01]  /*1d30*/  ATOMG.E.EXCH.STRONG.GPU PT, RZ, [R4], R7 ;  /* 0x0000000704ff73a8 */ /* 0x00236200041ee100 */
[----:B------:R-:W-:-:S04]  /*1d40*/  DEPBAR {5,4,3,2,1,0} ;  /* 0x0000003f0000791a */ /* 0x000fc80000000000 */
[----:B------:R1:W-:Y:S01]  /*1d50*/  UTMACCTL.IV [UR20] ;  /* 0x00000000140079b9 */ /* 0x0003e20008000000 */
[----:B------:R-:W-:Y:S01]  /*1d60*/  NOP ;  /* 0x0000000000007918 */ /* 0x000fe20000000000 */
.L_x_45:
[----:B------:R-:W-:Y:S05]  /*1d70*/  @P0 BRA `(.L_x_46) ;  /* 0x00000000000c0947 */ /* 0x000fea0003800000 */
[----:B------:R0:W-:Y:S01]  /*1d80*/  UTMACMDFLUSH ;  /* 0x00000000000079b7 */ /* 0x0001e20000000000 */
[----:B------:R-:W-:Y:S05]  /*1d90*/  @P0 BRA `(.L_x_46) ;  /* 0x0000000000040947 */ /* 0x000fea0003800000 */
[----:B------:R-:W-:-:S04]  /*1da0*/  DEPBAR.LE SB0, 0x0 ;  /* 0x000080000000791a */ /* 0x000fc80000000000 */
.L_x_46:
[----:B------:R-:W-:Y:S05]  /*1db0*/  WARPSYNC.ALL ;  /* 0x0000000000007948 */ /* 0x000fea0003800000 */
[----:B-----5:R-:W-:Y:S01]  /*1dc0*/  BAR.SYNC.DEFER_BLOCKING 0x0 ;  /* 0x0000000000007b1d */ /* 0x020fe20000010000 */
[----:B------:R-:W-:Y:S01]  /*1dd0*/  USHF.L.U32 UR11, UR37, 0x8, URZ ;  /* 0x00000008250b7899 */ /* 0x000fe2000800063f */
[----:B------:R-:W-:Y:S01]  /*1de0*/  CS2R R122, SRZ ;  /* 0x00000000007a7805 */ /* 0x000fe2000001ff00 */
[----:B------:R-:W-:Y:S01]  /*1df0*/  USHF.L.U32 UR27, UR38, 0x7, URZ ;  /* 0x00000007261b7899 */ /* 0x000fe2000800063f */
[----:B------:R-:W-:Y:S02]  /*1e00*/  CS2R R124, SRZ ;  /* 0x00000000007c7805 */ /* 0x000fe4000001ff00 */
[----:B------:R-:W-:Y:S01]  /*1e10*/  CS2R R126, SRZ ;  /* 0x00000000007e7805 */ /* 0x000fe2000001ff00 */
[----:B------:R-:W-:Y:S01]  /*1e20*/  VOTEU.ALL UP0, P2 ;  /* 0x00000000003f7886 */ /* 0x000fe20001000000 */
[----:B------:R-:W-:Y:S01]  /*1e30*/  UMOV UR4, 0x1 ;  /* 0x0000000100047882 */ /* 0x000fe20000000000 */
[----:B------:R-:W-:-:S02]  /*1e40*/  CS2R R128, SRZ ;  /* 0x0000000000807805 */ /* 0x000fc4000001ff00 */
[----:B------:R-:W-:Y:S02]  /*1e50*/  CS2R R130, SRZ ;  /* 0x0000000000827805 */ /* 0x000fe4000001ff00 */
[----:B------:R-:W-:Y:S01]  /*1e60*/  CS2R R132, SRZ ;  /* 0x0000000000847805 */ /* 0x000fe2000001ff00 */
[----:B------:R-:W-:-:S04]  /*1e70*/  @!UP0 UIADD3 UR4, -UR4, 0x100000, URZ ;  /* 0x0010000004048890 */ /* 0x000fc8000fffe13f */
[----:B------:R-:W-:Y:S02]  /*1e80*/  @!UP0 USHF.L.U32 UR5, UR4, 0xb, URZ ;  /* 0x0000000b04058899 */ /* 0x000fe4000800063f */
[----:B------:R-:W-:Y:S01]  /*1e90*/  @!UP0 USHF.L.U32 UR4, UR4, 0x1, URZ ;  /* 0x0000000104048899 */ /* 0x000fe2000800063f */
[----:B------:R-:W-:Y:S01]  /*1ea0*/  CS2R R134, SRZ ;  /* 0x0000000000867805 */ /* 0x000fe2000001ff00 */
[----:B------:R-:W-:Y:S01]  /*1eb0*/  VOTEU.ALL UP0, P2 ;  /* 0x00000000003f7886 */ /* 0x000fe20001000000 */
[----:B------:R-:W-:Y:S02]  /*1ec0*/  CS2R R136, SRZ ;  /* 0x0000000000887805 */ /* 0x000fe4000001ff00 */
[----:B------:R-:W-:Y:S02]  /*1ed0*/  CS2R R138, SRZ ;  /* 0x00000000008a7805 */ /* 0x000fe4000001ff00 */
[----:B------:R-:W-:Y:S02]  /*1ee0*/  CS2R R140, SRZ ;  /* 0x00000000008c7805 */ /* 0x000fe4000001ff00 */
[----:B------:R-:W-:-:S02]  /*1ef0*/  CS2R R142, SRZ ;  /* 0x00000000008e7805 */ /* 0x000fc4000001ff00 */
[----:B------:R-:W-:Y:S02]  /*1f00*/  CS2R R144, SRZ ;  /* 0x0000000000907805 */ /* 0x000fe4000001ff00 */
[----:B------:R-:W-:Y:S02]  /*1f10*/  CS2R R146, SRZ ;  /* 0x0000000000927805 */ /* 0x000fe4000001ff00 */
[----:B------:R-:W-:Y:S02]  /*1f20*/  CS2R R148, SRZ ;  /* 0x0000000000947805 */ /* 0x000fe4000001ff00 */
[----:B------:R-:W-:Y:S01]  /*1f30*/  CS2R R150, SRZ ;  /* 0x0000000000967805 */ /* 0x000fe2000001ff00 */
[----:B------:R-:W2:Y:S02]  /*1f40*/  FENCE.VIEW.ASYNC.S ;  /* 0x00000000000073c6 */ /* 0x000ea40000000000 */
[----:B--2---:R2:W1:Y:S01]  /*1f50*/  @!UP0 SYNCS.EXCH.64 URZ, [UR8+0x6000], UR4 ;  /* 0x00600004083f85b2 */ /* 0x0044620008000100 */
[----:B------:R-:W-:Y:S05]  /*1f60*/  @!P1 BRA `(.L_x_47) ;  /* 0x0000001800889947 */ /* 0x000fea0003800000 */
[----:B------:R1:W-:Y:S01]  /*1f70*/  STL [R1], RZ ;  /* 0x000000ff01007387 */ /* 0x0003e20000100800 */
[----:B--2---:R-:W-:Y:S01]  /*1f80*/  UIADD3 UR4, UR8, 0x4000, URZ ;  /* 0x0000400008047890 */ /* 0x004fe2000fffe03f */
[----:B------:R-:W-:Y:S01]  /*1f90*/  CS2R R24, SRZ ;  /* 0x0000000000187805 */ /* 0x000fe2000001ff00 */
[----:B------:R-:W-:Y:S01]  /*1fa0*/  USHF.R.U32.HI UR6, URZ, 0x4, UR8 ;  /* 0x000000043f067899 */ /* 0x000fe20008011608 */
[----:B------:R2:W-:Y:S01]  /*1fb0*/  STL [R1+0x4], RZ ;  /* 0x000004ff01007387 */ /* 0x0005e20000100800 */
[----:B------:R-:W-:Y:S01]  /*1fc0*/  USHF.R.U32.HI UR4, URZ, 0x4, UR4 ;  /* 0x000000043f047899 */ /* 0x000fe20008011604 */
[----:B------:R-:W-:Y:S01]  /*1fd0*/  CS2R R26, SRZ ;  /* 0x00000000001a7805 */ /* 0x000fe2000001ff00 */
[----:B------:R-:W-:Y:S01]  /*1fe0*/  UMOV UR5, URZ ;  /* 0x0000003f00057c82 */ /* 0x000fe20008000000 */
[----:B------:R2:W-:Y:S01]  /*1ff0*/  STL [R1+0x8], RZ ;  /* 0x000008ff01007387 */ /* 0x0005e20000100800 */
[----:B------:R-:W-:Y:S01]  /*2000*/  USGXT.U32 UR36, UR4, 0xe ;  /* 0x0000000e0424789a */ /* 0x000fe20008000000 */
[----:B------:R-:W-:Y:S01]  /*2010*/  CS2R R28, SRZ ;  /* 0x00000000001c7805 */ /* 0x000fe2000001ff00 */
[----:B------:R-:W-:Y:S01]  /*2020*/  USGXT.U32 UR4, UR6, 0xe ;  /* 0x0000000e0604789a */ /* 0x000fe20008000000 */
[----:B------:R2:W-:Y:S01]  /*2030*/  STL [R1+0xc], RZ ;  /* 0x00000cff01007387 */ /* 0x0005e20000100800 */
[----:B------:R-:W-:Y:S01]  /*2040*/  UIADD3 UR12, UP0, UR36, 0x2, URZ ;  /* 0x00000002240c7890 */ /* 0x000fe2000ff1e03f */
[----:B------:R-:W-:-:S02]  /*2050*/  CS2R R30, SRZ ;  /* 0x00000000001e7805 */ /* 0x000fc4000001ff00 */
[----:B------:R-:W-:Y:S01]  /*2060*/  CS2R R32, SRZ ;  /* 0x0000000000207805 */ /* 0x000fe2000001ff00 */
[----:B------:R2:W-:Y:S01]  /*2070*/  STL [R1+0x10], RZ ;  /* 0x000010ff01007387 */ /* 0x0005e20000100800 */
[----:B------:R-:W-:Y:S01]  /*2080*/  UIADD3.X UR13, UR5, -0x7fffffe0, URZ, UP0, !UPT ;  /* 0x80000020050d7890 */ /* 0x000fe200087fe43f */
        /* <DEDUP_REMOVED lines=79> */
[----:B------:R-:W-:Y:S01]  /*2580*/  UMOV UR14, 0xfffffffe ;  /* 0xfffffffe000e7882 */ /* 0x000fe20000000000 */
[----:B------:R-:W-:Y:S01]  /*2590*/  UMOV UR15, 0x7fffffdf ;  /* 0x7fffffdf000f7882 */ /* 0x000fe20000000000 */
[----:B------:R-:W-:Y:S01]  /*25a0*/  UIADD3.64 UR28, UR12, 0xfe, URZ ;  /* 0x000000fe0c1c7897 */ /* 0x000fe2000fffe03f */
[----:B------:R2:W-:Y:S01]  /*25b0*/  STL [R1+0x64], RZ ;  /* 0x000064ff01007387 */ /* 0x0005e20000100800 */
[----:B------:R-:W-:-:S02]  /*25c0*/  UIADD3.64 UR14, UR4, -UR14, URZ ;  /* 0x8000000e040e7297 */ /* 0x000fc4000fffe03f */
[----:B------:R-:W-:Y:S01]  /*25d0*/  UIADD3.64 UR32, UR12, 0x100, URZ ;  /* 0x000001000c207897 */ /* 0x000fe2000fffe03f */
[----:B------:R2:W-:Y:S01]  /*25e0*/  STL [R1+0x68], RZ ;  /* 0x000068ff01007387 */ /* 0x0005e20000100800 */
[----:B------:R-:W-:Y:S01]  /*25f0*/  UMOV UR26, URZ ;  /* 0x0000003f001a7c82 */ /* 0x000fe20008000000 */
[----:B------:R-:W-:Y:S01]  /*2600*/  UMOV UR6, UR4 ;  /* 0x0000000400067c82 */ /* 0x000fe20008000000 */
[----:B------:R-:W-:Y:S01]  /*2610*/  UMOV UR7, 0x80000020 ;  /* 0x8000002000077882 */ /* 0x000fe20000000000 */
        /* <DEDUP_REMOVED lines=100> */
[----:B-1----:R2:W-:Y:S02]  /*2c60*/  STL [R1+0x1fc], RZ ;  /* 0x0001fcff01007387 */ /* 0x0025e40000100800 */
.L_x_49:
[----:B------:R-:W-:Y:S01]  /*2c70*/  BAR.SYNC.DEFER_BLOCKING 0x0 ;  /* 0x0000000000007b1d */ /* 0x000fe20000010000 */
[----:B------:R-:W-:Y:S01]  /*2c80*/  ELECT P0, URZ, PT ;  /* 0x00000000003f782f */ /* 0x000fe20003800000 */
[----:B---3--:R-:W-:Y:S01]  /*2c90*/  @!P2 IMAD.MOV.U32 R2, RZ, RZ, 0x6000 ;  /* 0x00006000ff02a424 */ /* 0x008fe200078e00ff */
[----:B------:R-:W-:Y:S02]  /*2ca0*/  ELECT P1, URZ, PT ;  /* 0x00000000003f782f */ /* 0x000fe40003820000 */
[C---:B------:R-:W-:Y:S01]  /*2cb0*/  ISETP.LT.U32.AND P0, PT, R3.reuse, 0x20, P0 ;  /* 0x000000200300780c */ /* 0x040fe20000701070 */
[----:B------:R-:W-:Y:S01]  /*2cc0*/  UMOV UR10, UR26 ;  /* 0x0000001a000a7c82 */ /* 0x000fe20008000000 */
[----:B------:R-:W-:-:S11]  /*2cd0*/  ISETP.LT.U32.AND P1, PT, R3, 0x20, P1 ;  /* 0x000000200300780c */ /* 0x000fd60000f21070 */
[----:B------:R-:W-:Y:S01]  /*2ce0*/  VOTEU.ANY UP0, P0 ;  /* 0x00000000003f7886 */ /* 0x000fe20000000100 */
[----:B------:R-:W-:Y:S01]  /*2cf0*/  VOTEU.ANY UP2, P0 ;  /* 0x00000000003f7886 */ /* 0x000fe20000040100 */
[----:B------:R-:W-:Y:S01]  /*2d00*/  VOTEU.ANY UP1, P1 ;  /* 0x00000000003f7886 */ /* 0x000fe20000820100 */
[----:B------:R-:W-:Y:S02]  /*2d10*/  VOTEU.ANY UP3, P1 ;  /* 0x00000000003f7886 */ /* 0x000fe40000860100 */
[----:B------:R-:W-:Y:S02]  /*2d20*/  @UP0 UIADD3 UR24, UR8, 0x4000, URZ ;  /* 0x0000400008180890 */ /* 0x000fe4000fffe03f */
[----:B------:R1:W-:Y:S01]  /*2d30*/  @!P2 SYNCS.ARRIVE.TRANS64 RZ, [UR8+0x6000], R2 ;  /* 0x00600002ffffa9a7 */ /* 0x0003e20008000008 */
[----:B------:R-:W-:Y:S01]  /*2d40*/  @UP0 UIADD3 UR25, UR8, 0x6000, URZ ;  /* 0x0000600008190890 */ /* 0x000fe2000fffe03f */
[----:B------:R-:W-:Y:S01]  /*2d50*/  @UP0 UMOV UR4, UR16 ;  /* 0x0000001000040c82 */ /* 0x000fe20008000000 */
[----:B------:R-:W-:Y:S01]  /*2d60*/  @UP0 UMOV UR5, UR17 ;  /* 0x0000001100050c82 */ /* 0x000fe20008000000 */
[----:B------:R-:W-:Y:S01]  /*2d70*/  BAR.SYNC.DEFER_BLOCKING 0x0 ;  /* 0x0000000000007b1d */ /* 0x000fe20000010000 */
[----:B------:R-:W-:Y:S01]  /*2d80*/  @UP1 UIADD3 UR9, UR8, 0x6000, URZ ;  /* 0x0000600008091890 */ /* 0x000fe2000fffe03f */
[----:B-1----:R-:W-:-:S04]  /*2d90*/  SHF.L.U32 R2, R0, 0x1f, RZ ;  /* 0x0000001f00027819 */ /* 0x002fc800000006ff */
[----:B------:R-:W-:Y:S01]  /*2da0*/  @UP1 UMOV UR22, UR18 ;  /* 0x0000001200161c82 */ /* 0x000fe20008000000 */
[----:B------:R-:W-:Y:S01]  /*2db0*/  @UP1 UMOV UR23, UR19 ;  /* 0x0000001300171c82 */ /* 0x000fe20008000000 */
[----:B------:R1:W-:Y:S01]  /*2dc0*/  @UP2 UTMALDG.2D [UR24], [UR4] ;  /* 0x00000018040025b4 */ /* 0x0003e20008008000 */
[----:B------:R3:W-:Y:S06]  /*2dd0*/  MEMBAR.ALL.CTA ;  /* 0x0000000000007992 */ /* 0x0007ec0000008000 */
[----:B---3--:R-:W3:Y:S02]  /*2de0*/  FENCE.VIEW.ASYNC.S ;  /* 0x00000000000073c6 */ /* 0x008ee40000000000 */
[----:B---3--:R-:W-:Y:S06]  /*2df0*/  BAR.SYNC.DEFER_BLOCKING 0x0 ;  /* 0x0000000000007b1d */ /* 0x008fec0000010000 */
[----:B------:R1:W-:Y:S02]  /*2e00*/  @UP3 UTMALDG.2D [UR8], [UR22] ;  /* 0x00000008160035b4 */ /* 0x0003e40008008000 */
[----:B------:R-:W-:Y:S06]  /*2e10*/  BAR.SYNC.DEFER_BLOCKING 0x0 ;  /* 0x0000000000007b1d */ /* 0x000fec0000010000 */
[----:B------:R-:W3:Y:S02]  /*2e20*/  SYNCS.PHASECHK.TRANS64.TRYWAIT P0, [UR8+0x6000], R2 ;  /* 0x00600002ff0075a7 */ /* 0x000ee40008000148 */
[----:B-1-3--:R-:W-:Y:S05]  /*2e30*/  @!P0 BRA `(.L_x_48) ;  /* 0x0000001c00f88947 */ /* 0x00afea0003800000 */
.L_x_50:
[----:B------:R-:W-:Y:S01]  /*2e40*/  STL.64 [R1+0x268], R150 ;  /* 0x0002689601007387 */ /* 0x000fe20000100a00 */
[----:B------:R-:W-:Y:S01]  /*2e50*/  UMOV UR4, UR36 ;  /* 0x0000002400047c82 */ /* 0x000fe20008000000 */
[----:B------:R-:W-:Y:S01]  /*2e60*/  UMOV UR5, 0x80000020 ;  /* 0x8000002000057882 */ /* 0x000fe20000000000 */
[----:B------:R-:W-:Y:S01]  /*2e70*/  UMOV UR30, UR6 ;  /* 0x00000006001e7c82 */ /* 0x000fe20008000000 */
[----:B------:R-:W-:Y:S01]  /*2e80*/  STL.64 [R1+0x260], R148 ;  /* 0x0002609401007387 */ /* 0x000fe20000100a00 */
[----:B------:R-:W-:Y:S01]  /*2e90*/  UMOV UR31, UR7 ;  /* 0x00000007001f7c82 */ /* 0x000fe20008000000 */
[----:B------:R-:W-:Y:S01]  /*2ea0*/  UMOV UR34, UR14 ;  /* 0x0000000e00227c82 */ /* 0x000fe20008000000 */
[----:B------:R-:W-:Y:S01]  /*2eb0*/  UMOV UR35, UR15 ;  /* 0x0000000f00237c82 */ /* 0x000fe20008000000 */
[----:B------:R-:W-:Y:S01]  /*2ec0*/  STL.64 [R1+0x258], R146 ;  /* 0x0002589201007387 */ /* 0x000fe20000100a00 */
[----:B------:R-:W1:Y:S03]  /*2ed0*/  LDC R2, c[0x0][0x230] ;  /* 0x00008c00ff027b82 */ /* 0x000e660000000800 */
[----:B------:R-:W-:Y:S04]  /*2ee0*/  STL.64 [R1+0x250], R144 ;  /* 0x0002509001007387 */ /* 0x000fe80000100a00 */
        /* <DEDUP_REMOVED lines=9> */
[----:B------:R3:W-:Y:S04]  /*2f80*/  STL.64 [R1+0x200], R124 ;  /* 0x0002007c01007387 */ /* 0x0007e80000100a00 */
[----:B---3--:R-:W3:Y:S04]  /*2f90*/  LDL.LU.64 R124, [R1] ;  /* 0x00000000017c7983 */ /* 0x008ee80000300a00 */
[----:B------:R-:W3:Y:S04]  /*2fa0*/  LDL.LU.64 R126, [R1+0x8] ;  /* 0x00000800017e7983 */ /* 0x000ee80000300a00 */
        /* <DEDUP_REMOVED lines=61> */
[----:B------:R-:W3:Y:S02]  /*3380*/  LDL.LU.64 R250, [R1+0x1f8] ;  /* 0x0001f80001fa7983 */ /* 0x000ee40000300a00 */
[----:B---3--:R-:W-:-:S06]  /*3390*/  WARPGROUP.ARRIVE ;  /* 0x00000000000079c5 */ /* 0x008fcc0000000000 */
[----:B------:R-:W-:Y:S03]  /*33a0*/  HGMMA.64x256x16.F32.BF16 R124, gdesc[UR4], R124, gsb0 ;  /* 0x03e00000047c79f0 */ /* 0x000fe6000800187c */
[----:B------:R-:W-:Y:S02]  /*33b0*/  WARPGROUP.DEPBAR.LE gsb0, 0x0 ;  /* 0x00008000000079c5 */ /* 0x000fe40000010000 */
[----:B------:R-:W-:-:S15]  /*33c0*/  WARPGROUP.ARRIVE ;  /* 0x00000000000079c5 */ /* 0x000fde0000000000 */
[----:B------:R-:W-:-:S08]  /*33d0*/  NOP ;  /* 0x0000000000007918 */ /* 0x000fd00000000000 */
[----:B------:R-:W-:Y:S03]  /*33e0*/  HGMMA.64x256x16.F32.BF16 R124, gdesc[UR12], R124, gsb0 ;  /* 0x03e000000c7c79f0 */ /* 0x000fe6000800187c */
[----:B------:R-:W-:Y:S02]  /*33f0*/  WARPGROUP.DEPBAR.LE gsb0, 0x0 ;  /* 0x00008000000079c5 */ /* 0x000fe40000010000 */
[----:B------:R-:W-:Y:S04]  /*3400*/  STL.64 [R1], R124 ;  /* 0x0000007c01007387 */ /* 0x000fe80000100a00 */
        /* <DEDUP_REMOVED lines=63> */
[----:B---3--:R-:W3:Y:S04]  /*3800*/  LDL.LU.64 R150, [R1+0x268] ;  /* 0x0002680001967983 */ /* 0x008ee80000300a00 */
        /* <DEDUP_REMOVED lines=12> */
[----:B------:R-:W3:Y:S01]  /*38d0*/  LDL.LU.64 R124, [R1+0x200] ;  /* 0x00020000017c7983 */ /* 0x000ee20000300a00 */
[----:B------:R-:W-:Y:S01]  /*38e0*/  UIADD3 UR26, UR26, 0x20, URZ ;  /* 0x000000201a1a7890 */ /* 0x000fe2000fffe03f */
[----:B------:R-:W-:-:S05]  /*38f0*/  LOP3.LUT R0, R0, 0x1, RZ, 0x3c, !PT ;  /* 0x0000000100007812 */ /* 0x000fca00078e3cff */
[----:B-1----:R-:W-:Y:S01]  /*3900*/  ISETP.LE.AND P0, PT, R2, UR26, PT ;  /* 0x0000001a02007c0c */ /* 0x002fe2000bf03270 */
[----:B---3--:R-:W-:-:S06]  /*3910*/  WARPGROUP.ARRIVE ;  /* 0x00000000000079c5 */ /* 0x008fcc0000000000 */
[----:B------:R-:W-:Y:S03]  /*3920*/  HGMMA.64x256x16.F32.BF16 R24, gdesc[UR28], R24, gsb0 ;  /* 0x03e000001c1879f0 */ /* 0x000fe60008001818 */
[----:B------:R-:W-:Y:S02]  /*3930*/  WARPGROUP.DEPBAR.LE gsb0, 0x0 ;  /* 0x00008000000079c5 */ /* 0x000fe40000010000 */
[----:B------:R-:W-:-:S15]  /*3940*/  WARPGROUP.ARRIVE ;  /* 0x00000000000079c5 */ /* 0x000fde0000000000 */
[----:B------:R-:W-:-:S08]  /*3950*/  NOP ;  /* 0x0000000000007918 */ /* 0x000fd00000000000 */
[----:B------:R-:W-:Y:S03]  /*3960*/  HGMMA.64x256x16.F32.BF16 R24, gdesc[UR32], R24, gsb0 ;  /* 0x03e00000201879f0 */ /* 0x000fe60008001818 */
[----:B------:R-:W-:Y:S02]  /*3970*/  WARPGROUP.DEPBAR.LE gsb0, 0x0 ;  /* 0x00008000000079c5 */ /* 0x000fe40000010000 */
[----:B------:R-:W-:Y:S05]  /*3980*/  @!P0 BRA `(.L_x_49) ;  /* 0xfffffff000b88947 */ /* 0x000fea000383ffff */
.L_x_47:
[----:B------:R5:W-:Y:S04]  /*3990*/  STL [R1+0x20c], R148 ;  /* 0x00020c9401007387 */ /* 0x000be80000100800 */
[----:B------:R-:W2:Y:S01]  /*39a0*/  LDL.LU R8, [R1] ;  /* 0x0000000001087983 */ /* 0x000ea20000300800 */
[----:B-1----:R-:W-:Y:S06]  /*39b0*/  BAR.SYNC.DEFER_BLOCKING 0x0 ;  /* 0x0000000000007b1d */ /* 0x002fec0000010000 */
[----:B-----5:R-:W2:Y:S04]  /*39c0*/  LDL.LU R148, [R1+0x4] ;  /* 0x0000040001947983 */ /* 0x020ea80000300800 */
[----:B------:R1:W-:Y:S04]  /*39d0*/  STL [R1+0x208], R149 ;  /* 0x0002089501007387 */ /* 0x0003e80000100800 */
[----:B-1----:R-:W5:Y:S01]  /*39e0*/  LDL.LU R149, [R1+0xc] ;  /* 0x00000c0001957983 */ /* 0x002f620000300800 */
[----:B------:R-:W1:Y:S03]  /*39f0*/  @!P2 SYNCS.CCTL.IV [UR8+0x6000] ;  /* 0x00600000ff00a9b1 */ /* 0x000e660008000008 */
[----:B------:R-:W5:Y:S04]  /*3a00*/  LDL.LU R9, [R1+0x8] ;  /* 0x0000080001097983 */ /* 0x000f680000300800 */
[----:B------:R3:W-:Y:S04]  /*3a10*/  STL [R1+0x204], R150 ;  /* 0x0002049601007387 */ /* 0x0007e80000100800 */
[----:B---3--:R-:W3:Y:S04]  /*3a20*/  LDL.LU R150, [R1+0x14] ;  /* 0x0000140001967983 */ /* 0x008ee80000300800 */
[----:B------:R-:W3:Y:S04]  /*3a30*/  LDL.LU R10, [R1+0x10] ;  /* 0x00001000010a7983 */ /* 0x000ee80000300800 */
[----:B------:R4:W-:Y:S04]  /*3a40*/  STL [R1+0x200], R151 ;  /* 0x0002009701007387 */ /* 0x0009e80000100800 */
[----:B----4-:R-:W4:Y:S04]  /*3a50*/  LDL.LU R151, [R1+0x1c] ;  /* 0x00001c0001977983 */ /* 0x010f280000300800 */
[----:B------:R-:W4:Y:S04]  /*3a60*/  LDL.LU R11, [R1+0x18] ;  /* 0x00001800010b7983 */ /* 0x000f280000300800 */
        /* <DEDUP_REMOVED lines=119> */
[----:B------:R-:W4:Y:S01]  /*41e0*/  LDL.LU R2, [R1+0x1f8] ;  /* 0x0001f80001027983 */ /* 0x000f220000300800 */
[----:B--2---:R-:W-:-:S02]  /*41f0*/  F2FP.BF16.F32.PACK_AB R8, R148, R8 ;  /* 0x000000089408723e */ /* 0x004fc400000010ff */
[----:B-----5:R-:W-:Y:S01]  /*4200*/  F2FP.BF16.F32.PACK_AB R9, R149, R9 ;  /* 0x000000099509723e */ /* 0x020fe200000010ff */
[----:B------:R-:W2:Y:S01]  /*4210*/  LDL.LU R148, [R1+0x20c] ;  /* 0x00020c0001947983 */ /* 0x000ea20000300800 */
[----:B---3--:R-:W-:Y:S02]  /*4220*/  F2FP.BF16.F32.PACK_AB R10, R150, R10 ;  /* 0x0000000a960a723e */ /* 0x008fe400000010ff */
[----:B----4-:R-:W-:Y:S01]  /*4230*/  F2FP.BF16.F32.PACK_AB R11, R151, R11 ;  /* 0x0000000b970b723e */ /* 0x010fe200000010ff */
[----:B------:R-:W2:Y:S04]  /*4240*/  LDL.LU R149, [R1+0x208] ;  /* 0x0002080001957983 */ /* 0x000ea80000300800 */
[----:B------:R-:W3:Y:S04]  /*4250*/  LDL.LU R150, [R1+0x204] ;  /* 0x0002040001967983 */ /* 0x000ee80000300800 */
[----:B------:R-:W3:Y:S01]  /*4260*/  LDL.LU R151, [R1+0x200] ;  /* 0x0002000001977983 */ /* 0x000ee20000300800 */
[----:B------:R-:W-:Y:S01]  /*4270*/  F2FP.BF16.F32.PACK_AB R4, R16, R4 ;  /* 0x000000041004723e */ /* 0x000fe200000010ff */
[----:B------:R-:W-:Y:S01]  /*4280*/  UMOV UR6, UR27 ;  /* 0x0000001b00067c82 */ /* 0x000fe20008000000 */
[----:B------:R-:W-:Y:S01]  /*4290*/  F2FP.BF16.F32.PACK_AB R6, R0, R6 ;  /* 0x000000060006723e */ /* 0x000fe200000010ff */
[----:B------:R-:W4:Y:S01]  /*42a0*/  S2R R16, SR_TID.X ;  /* 0x0000000000107919 */ /* 0x000f220000002100 */
[----:B------:R-:W-:-:S02]  /*42b0*/  F2FP.BF16.F32.PACK_AB R5, R3, R5 ;  /* 0x000000050305723e */ /* 0x000fc400000010ff */
[----:B------:R-:W-:Y:S02]  /*42c0*/  ELECT P0, URZ, PT ;  /* 0x00000000003f782f */ /* 0x000fe40003800000 */
[----:B------:R-:W-:Y:S02]  /*42d0*/  F2FP.BF16.F32.PACK_AB R152, R243, R152 ;  /* 0x00000098f398723e */ /* 0x000fe400000010ff */
[----:B------:R-:W-:Y:S02]  /*42e0*/  F2FP.BF16.F32.PACK_AB R153, R242, R153 ;  /* 0x00000099f299723e */ /* 0x000fe400000010ff */
[----:B------:R-:W-:Y:S02]  /*42f0*/  F2FP.BF16.F32.PACK_AB R154, R241, R154 ;  /* 0x0000009af19a723e */ /* 0x000fe400000010ff */
[----:B------:R-:W-:Y:S02]  /*4300*/  F2FP.BF16.F32.PACK_AB R155, R240, R155 ;  /* 0x0000009bf09b723e */ /* 0x000fe400000010ff */
[----:B------:R-:W-:-:S02]  /*4310*/  F2FP.BF16.F32.PACK_AB R24, R25, R24 ;  /* 0x000000181918723e */ /* 0x000fc400000010ff */
[----:B------:R-:W-:Y:S02]  /*4320*/  F2FP.BF16.F32.PACK_AB R25, R27, R26 ;  /* 0x0000001a1b19723e */ /* 0x000fe400000010ff */
        /* <DEDUP_REMOVED lines=8> */
[----:B------:R-:W-:Y:S01]  /*43b0*/  F2FP.BF16.F32.PACK_AB R120, R121, R120 ;  /* 0x000000787978723e */ /* 0x000fe200000010ff */
[C---:B----4-:R-:W-:Y:S01]  /*43c0*/  IMAD.SHL.U32 R0, R16.reuse, 0x80, RZ ;  /* 0x0000008010007824 */ /* 0x050fe200078e00ff */
[----:B------:R-:W-:Y:S01]  /*43d0*/  F2FP.BF16.F32.PACK_AB R168, R227, R168 ;  /* 0x000000a8e3a8723e */ /* 0x000fe200000010ff */
[----:B------:R-:W-:Y:S01]  /*43e0*/  IMAD.SHL.U32 R3, R16, 0x10, RZ ;  /* 0x0000001010037824 */ /* 0x000fe200078e00ff */
[----:B------:R-:W-:-:S02]  /*43f0*/  F2FP.BF16.F32.PACK_AB R90, R93, R92 ;  /* 0x0000005c5d5a723e */ /* 0x000fc400000010ff */
[----:B------:R-:W-:Y:S02]  /*4400*/  LOP3.LUT R0, R0, 0x780, RZ, 0xc0, !PT ;  /* 0x0000078000007812 */ /* 0x000fe400078ec0ff */
[----:B------:R-:W-:Y:S02]  /*4410*/  F2FP.BF16.F32.PACK_AB R91, R95, R94 ;  /* 0x0000005e5f5b723e */ /* 0x000fe400000010ff */
[----:B------:R-:W-:Y:S01]  /*4420*/  LOP3.LUT R3, R0, 0x70, R3, 0xf8, !PT ;  /* 0x0000007000037812 */ /* 0x000fe200078ef803 */
[----:B------:R-:W-:Y:S01]  /*4430*/  IMAD.SHL.U32 R0, R16, 0x40, RZ ;  /* 0x0000004010007824 */ /* 0x000fe200078e00ff */
[----:B------:R-:W-:Y:S02]  /*4440*/  F2FP.BF16.F32.PACK_AB R169, R226, R169 ;  /* 0x000000a9e2a9723e */ /* 0x000fe400000010ff */
[----:B------:R-:W-:Y:S02]  /*4450*/  LOP3.LUT R3, R3, 0x10, R16, 0x78, !PT ;  /* 0x0000001003037812 */ /* 0x000fe400078e7810 */
[----:B------:R-:W-:-:S02]  /*4460*/  F2FP.BF16.F32.PACK_AB R121, R123, R122 ;  /* 0x0000007a7b79723e */ /* 0x000fc400000010ff */
[----:B------:R-:W-:Y:S02]  /*4470*/  LOP3.LUT R0, R3, 0x1800, R0, 0xf8, !PT ;  /* 0x0000180003007812 */ /* 0x000fe400078ef800 */
[----:B------:R-:W-:Y:S02]  /*4480*/  F2FP.BF16.F32.PACK_AB R170, R225, R170 ;  /* 0x000000aae1aa723e */ /* 0x000fe400000010ff */
[----:B------:R-:W-:Y:S02]  /*4490*/  LOP3.LUT R3, R0, 0x20, RZ, 0x3c, !PT ;  /* 0x0000002000037812 */ /* 0x000fe400078e3cff */
[----:B------:R-:W-:Y:S02]  /*44a0*/  F2FP.BF16.F32.PACK_AB R122, R125, R124 ;  /* 0x0000007c7d7a723e */ /* 0x000fe400000010ff */
[----:B------:R-:W-:Y:S01]  /*44b0*/  F2FP.BF16.F32.PACK_AB R171, R224, R171 ;  /* 0x000000abe0ab723e */ /* 0x000fe200000010ff */
[----:B------:R-:W-:Y:S01]  /*44c0*/  VIADD R3, R3, UR8 ;  /* 0x0000000803037c36 */ /* 0x000fe20008000000 */
        /* <DEDUP_REMOVED lines=90> */
[----:B------:R-:W-:-:S02]  /*4a70*/  SHF.R.U32.HI R16, RZ, 0x5, R16 ;  /* 0x00000005ff107819 */ /* 0x000fc40000011610 */
[----:B------:R-:W-:Y:S02]  /*4a80*/  F2FP.BF16.F32.PACK_AB R194, R201, R194 ;  /* 0x000000c2c9c2723e */ /* 0x000fe400000010ff */
[----:B------:R-:W-:Y:S02]  /*4a90*/  R2UR UR4, R16 ;  /* 0x00000000100472ca */ /* 0x000fe400000e0000 */
[----:B------:R-:W-:Y:S02]  /*4aa0*/  F2FP.BF16.F32.PACK_AB R195, R200, R195 ;  /* 0x000000c3c8c3723e */ /* 0x000fe400000010ff */
[----:B------:R-:W-:-:S09]  /*4ab0*/  F2FP.BF16.F32.PACK_AB R196, R199, R196 ;  /* 0x000000c4c7c4723e */ /* 0x000fd200000010ff */
[----:B------:R-:W-:-:S04]  /*4ac0*/  ULOP3.LUT UR4, UR4, 0x3, URZ, 0xc0, !UPT ;  /* 0x0000000304047892 */ /* 0x000fc8000f8ec03f */
[----:B------:R-:W-:Y:S02]  /*4ad0*/  ULEA UR5, UR4, UR11, 0x6 ;  /* 0x0000000b04057291 */ /* 0x000fe4000f8e303f */
[----:B------:R-:W-:Y:S01]  /*4ae0*/  ULEA UR4, UR4, UR8, 0xe ;  /* 0x0000000804047291 */ /* 0x000fe2000f8e703f */
[----:B-1----:R-:W-:Y:S01]  /*4af0*/  BAR.SYNC.DEFER_BLOCKING 0x0 ;  /* 0x0000000000007b1d */ /* 0x002fe20000010000 */
[----:B------:R-:W-:Y:S02]  /*4b00*/  F2FP.BF16.F32.PACK_AB R197, R198, R197 ;  /* 0x000000c5c6c5723e */ /* 0x000fe400000010ff */
[----:B------:R-:W-:Y:S02]  /*4b10*/  F2FP.BF16.F32.PACK_AB R198, R19, R18 ;  /* 0x0000001213c6723e */ /* 0x000fe400000010ff */
[----:B------:R-:W-:Y:S01]  /*4b20*/  F2FP.BF16.F32.PACK_AB R199, R17, R2 ;  /* 0x0000000211c7723e */ /* 0x000fe200000010ff */
[----:B------:R-:W-:-:S05]  /*4b30*/  VIADD R2, R0, UR8 ;  /* 0x0000000800027c36 */ /* 0x000fca0008000000 */
[----:B------:R1:W-:Y:S01]  /*4b40*/  STSM.16.M88.4 [R2], R8 ;  /* 0x0000000802007844 */ /* 0x0003e20000000200 */
[----:B--2---:R-:W-:-:S03]  /*4b50*/  F2FP.BF16.F32.PACK_AB R146, R149, R148 ;  /* 0x000000949592723e */ /* 0x004fc600000010ff */
[----:B------:R-:W-:Y:S04]  /*4b60*/  STSM.16.M88.4 [R2+0x4000], R152 ;  /* 0x0040009802007844 */ /* 0x000fe80000000200 */
[----:B------:R-:W-:Y:S01]  /*4b70*/  STSM.16.M88.4 [R2+0x8000], R168 ;  /* 0x008000a802007844 */ /* 0x000fe20000000200 */
[----:B---3--:R-:W-:-:S03]  /*4b80*/  F2FP.BF16.F32.PACK_AB R147, R151, R150 ;  /* 0x000000969793723e */ /* 0x008fc600000010ff */
[----:B------:R-:W-:Y:S04]  /*4b90*/  STSM.16.M88.4 [R2+0xc000], R184 ;  /* 0x00c000b802007844 */ /* 0x000fe80000000200 */
[----:B------:R-:W-:Y:S01]  /*4ba0*/  STSM.16.M88.4 [R2+0x2000], R24 ;  /* 0x0020001802007844 */ /* 0x000fe20000000200 */
[C---:B-1----:R-:W-:Y:S02]  /*4bb0*/  LOP3.LUT R8, R0.reuse, 0x40, RZ, 0x3c, !PT ;  /* 0x0000004000087812 */ /* 0x042fe400078e3cff */
[----:B------:R-:W-:Y:S01]  /*4bc0*/  LOP3.LUT R0, R0, 0x60, RZ, 0x3c, !PT ;  /* 0x0000006000007812 */ /* 0x000fe200078e3cff */
[----:B------:R-:W-:Y:S02]  /*4bd0*/  STSM.16.M88.4 [R2+0x6000], R56 ;  /* 0x0060003802007844 */ /* 0x000fe40000000200 */
[----:B------:R-:W-:-:S02]  /*4be0*/  VIADD R8, R8, UR8 ;  /* 0x0000000808087c36 */ /* 0x000fc40008000000 */
[----:B------:R-:W-:Y:S01]  /*4bf0*/  STSM.16.M88.4 [R2+0xa000], R88 ;  /* 0x00a0005802007844 */ /* 0x000fe20000000200 */
[----:B------:R-:W-:-:S03]  /*4c00*/  VIADD R0, R0, UR8 ;  /* 0x0000000800007c36 */ /* 0x000fc60008000000 */
[----:B------:R-:W-:Y:S04]  /*4c10*/  STSM.16.M88.4 [R2+0xe000], R120 ;  /* 0x00e0007802007844 */ /* 0x000fe80000000200 */
[----:B------:R-:W-:Y:S04]  /*4c20*/  STSM.16.M88.4 [R3], R4 ;  /* 0x0000000403007844 */ /* 0x000fe80000000200 */
[----:B------:R-:W-:Y:S04]  /*4c30*/  STSM.16.M88.4 [R3+0x4000], R156 ;  /* 0x0040009c03007844 */ /* 0x000fe80000000200 */
[----:B------:R-:W-:Y:S04]  /*4c40*/  STSM.16.M88.4 [R3+0x8000], R172 ;  /* 0x008000ac03007844 */ /* 0x000fe80000000200 */
[----:B------:R-:W-:Y:S04]  /*4c50*/  STSM.16.M88.4 [R3+0xc000], R188 ;  /* 0x00c000bc03007844 */ /* 0x000fe80000000200 */
[----:B------:R-:W-:Y:S04]  /*4c60*/  STSM.16.M88.4 [R3+0x2000], R32 ;  /* 0x0020002003007844 */ /* 0x000fe80000000200 */
[----:B------:R-:W-:Y:S04]  /*4c70*/  STSM.16.M88.4 [R3+0x6000], R64 ;  /* 0x0060004003007844 */ /* 0x000fe80000000200 */
[----:B------:R-:W-:Y:S04]  /*4c80*/  STSM.16.M88.4 [R3+0xa000], R96 ;  /* 0x00a0006003007844 */ /* 0x000fe80000000200 */
        /* <DEDUP_REMOVED lines=16> */
[----:B------:R-:W-:Y:S01]  /*4d90*/  STSM.16.M88.4 [R0+0xe000], R144 ;  /* 0x00e0009000007844 */ /* 0x000fe20000000200 */
[----:B------:R1:W-:Y:S06]  /*4da0*/  MEMBAR.ALL.CTA ;  /* 0x0000000000007992 */ /* 0x0003ec0000008000 */
[----:B-1----:R-:W1:Y:S02]  /*4db0*/  FENCE.VIEW.ASYNC.S ;  /* 0x00000000000073c6 */ /* 0x002e640000000000 */
[----:B-1----:R-:W-:Y:S06]  /*4dc0*/  BAR.SYNC.DEFER_BLOCKING 0x0 ;  /* 0x0000000000007b1d */ /* 0x002fec0000010000 */
[----:B------:R1:W-:Y:S01]  /*4dd0*/  UTMASTG.2D [UR4], [UR20] ;  /* 0x00000004140073b5 */ /* 0x0003e20008008000 */
[----:B------:R0:W-:Y:S01]  /*4de0*/  UTMACMDFLUSH ;  /* 0x00000000000079b7 */ /* 0x0001e20000000000 */
[----:B------:R-:W-:-:S04]  /*4df0*/  DEPBAR.LE SB0, 0x0 ;  /* 0x000080000000791a */ /* 0x000fc80000000000 */
[----:B------:R-:W-:Y:S06]  /*4e00*/  BAR.SYNC.DEFER_BLOCKING 0x0 ;  /* 0x0000000000007b1d */ /* 0x000fec0000010000 */
[----:B-1----:R-:W-:Y:S05]  /*4e10*/  EXIT ;  /* 0x000000000000794d */ /* 0x002fea0003800000 */
.L_x_48:
[----:B------:R-:W1:Y:S02]  /*4e20*/  SYNCS.PHASECHK.TRANS64.TRYWAIT P0, [UR8+0x6000], R2 ;  /* 0x00600002ff0075a7 */ /* 0x000e640008000148 */
[----:B-1----:R-:W-:Y:S05]  /*4e30*/  @!P0 BRA `(.L_x_48) ;  /* 0xfffffffc00f88947 */ /* 0x002fea000383ffff */
[----:B------:R-:W-:Y:S05]  /*4e40*/  BRA `(.L_x_50) ;  /* 0xffffffdc00fc7947 */ /* 0x000fea000383ffff */
.L_x_51:
[----:B------:R-:W-:-:S00]  /*4e50*/  BRA `(.L_x_51) ;  /* 0xfffffffc00fc7947 */ /* 0x000fc0000383ffff */
[----:B------:R-:W-:-:S00]  /*4e60*/  NOP ;  /* 0x0000000000007918 */ /* 0x000fc00000000000 */
        /* <DEDUP_REMOVED lines=9> */
.L_x_52:


//--------------------- .nv.shared.gluon_wgmma    --------------------------
	.section	.nv.shared.gluon_wgmma,"aw",@nobits
	.sectionflags	@""
	.align	16
	.zero		1024


//--------------------- .nv.shared.reserved.0     --------------------------
	.section	.nv.shared.reserved.0,"aw",@nobits
	.weak		__nv_reservedSMEM_offset_0_alias
	.size		__nv_reservedSMEM_offset_0_alias, 0, 0
	.other		__nv_reservedSMEM_offset_0_alias,@"STO_CUDA_RESERVED_SHARED STV_DEFAULT"
__nv_reservedSMEM_offset_0_alias:
	.zero		0


//--------------------- .nv.constant0.gluon_wgmma --------------------------
	.section	.nv.constant0.gluon_wgmma,"a",@progbits
	.sectionflags	@""
	.align	4
.nv.constant0.gluon_wgmma:
	.zero		608


//--------------------- SYMBOLS --------------------------

	.type		.nv.reservedSmem.offset0,@object
	.size		.nv.reservedSmem.offset0,0x4
